//
// Generated by NVIDIA NVVM Compiler
//
// Compiler Build ID: CL-36424714
// Cuda compilation tools, release 13.0, V13.0.88
// Based on NVVM 20.0.0
//

.version 9.0
.target sm_100
.address_size 64

	// .globl	_Z8initRandyP17curandStateXORWOWi
.global .align 4 .b8 precalc_xorwow_matrix[102400];
.global .align 4 .b8 precalc_xorwow_offset_matrix[102400];
.global .align 4 .b8 mrg32k3aM1[2304];
.global .align 4 .b8 mrg32k3aM2[2304];
.global .align 4 .b8 mrg32k3aM1SubSeq[2016];
.global .align 4 .b8 mrg32k3aM2SubSeq[2016];
.global .align 4 .b8 mrg32k3aM1Seq[2304];
.global .align 4 .b8 mrg32k3aM2Seq[2304];
.const .align 8 .b8 __cr_lgamma_table[72];
.global .align 1 .b8 _ZN34_INTERNAL_8788587e_4_k_cu_2c81342a4cuda3std3__45__cpo5beginE[1];
.global .align 1 .b8 _ZN34_INTERNAL_8788587e_4_k_cu_2c81342a4cuda3std3__45__cpo3endE[1];
.global .align 1 .b8 _ZN34_INTERNAL_8788587e_4_k_cu_2c81342a4cuda3std3__45__cpo6cbeginE[1];
.global .align 1 .b8 _ZN34_INTERNAL_8788587e_4_k_cu_2c81342a4cuda3std3__45__cpo4cendE[1];
.global .align 1 .b8 _ZN34_INTERNAL_8788587e_4_k_cu_2c81342a4cuda3std3__45__cpo6rbeginE[1];
.global .align 1 .b8 _ZN34_INTERNAL_8788587e_4_k_cu_2c81342a4cuda3std3__45__cpo4rendE[1];
.global .align 1 .b8 _ZN34_INTERNAL_8788587e_4_k_cu_2c81342a4cuda3std3__45__cpo7crbeginE[1];
.global .align 1 .b8 _ZN34_INTERNAL_8788587e_4_k_cu_2c81342a4cuda3std3__45__cpo5crendE[1];
.global .align 1 .b8 _ZN34_INTERNAL_8788587e_4_k_cu_2c81342a4cuda3std3__436_GLOBAL__N__8788587e_4_k_cu_2c81342a6ignoreE[1];
.global .align 1 .b8 _ZN34_INTERNAL_8788587e_4_k_cu_2c81342a4cuda3std3__419piecewise_constructE[1];
.global .align 1 .b8 _ZN34_INTERNAL_8788587e_4_k_cu_2c81342a4cuda3std3__48in_placeE[1];
.global .align 1 .b8 _ZN34_INTERNAL_8788587e_4_k_cu_2c81342a4cuda3std3__420unreachable_sentinelE[1];
.global .align 1 .b8 _ZN34_INTERNAL_8788587e_4_k_cu_2c81342a4cuda3std3__47nulloptE[1];
.global .align 1 .b8 _ZN34_INTERNAL_8788587e_4_k_cu_2c81342a4cuda3std3__48unexpectE[1];
.global .align 1 .b8 _ZN34_INTERNAL_8788587e_4_k_cu_2c81342a4cuda3std6ranges3__45__cpo4swapE[1];
.global .align 1 .b8 _ZN34_INTERNAL_8788587e_4_k_cu_2c81342a4cuda3std6ranges3__45__cpo9iter_moveE[1];
.global .align 1 .b8 _ZN34_INTERNAL_8788587e_4_k_cu_2c81342a4cuda3std6ranges3__45__cpo5beginE[1];
.global .align 1 .b8 _ZN34_INTERNAL_8788587e_4_k_cu_2c81342a4cuda3std6ranges3__45__cpo3endE[1];
.global .align 1 .b8 _ZN34_INTERNAL_8788587e_4_k_cu_2c81342a4cuda3std6ranges3__45__cpo6cbeginE[1];
.global .align 1 .b8 _ZN34_INTERNAL_8788587e_4_k_cu_2c81342a4cuda3std6ranges3__45__cpo4cendE[1];
.global .align 1 .b8 _ZN34_INTERNAL_8788587e_4_k_cu_2c81342a4cuda3std6ranges3__45__cpo7advanceE[1];
.global .align 1 .b8 _ZN34_INTERNAL_8788587e_4_k_cu_2c81342a4cuda3std6ranges3__45__cpo9iter_swapE[1];
.global .align 1 .b8 _ZN34_INTERNAL_8788587e_4_k_cu_2c81342a4cuda3std6ranges3__45__cpo4nextE[1];
.global .align 1 .b8 _ZN34_INTERNAL_8788587e_4_k_cu_2c81342a4cuda3std6ranges3__45__cpo4prevE[1];
.global .align 1 .b8 _ZN34_INTERNAL_8788587e_4_k_cu_2c81342a4cuda3std6ranges3__45__cpo4dataE[1];
.global .align 1 .b8 _ZN34_INTERNAL_8788587e_4_k_cu_2c81342a4cuda3std6ranges3__45__cpo5cdataE[1];
.global .align 1 .b8 _ZN34_INTERNAL_8788587e_4_k_cu_2c81342a4cuda3std6ranges3__45__cpo4sizeE[1];
.global .align 1 .b8 _ZN34_INTERNAL_8788587e_4_k_cu_2c81342a4cuda3std6ranges3__45__cpo5ssizeE[1];
.global .align 1 .b8 _ZN34_INTERNAL_8788587e_4_k_cu_2c81342a4cuda3std6ranges3__45__cpo8distanceE[1];
.global .align 1 .b8 _ZN34_INTERNAL_8788587e_4_k_cu_2c81342a6thrust24THRUST_300001_SM_1000_NS8cuda_cub3parE[1];
.global .align 1 .b8 _ZN34_INTERNAL_8788587e_4_k_cu_2c81342a6thrust24THRUST_300001_SM_1000_NS8cuda_cub10par_nosyncE[1];
.global .align 1 .b8 _ZN34_INTERNAL_8788587e_4_k_cu_2c81342a6thrust24THRUST_300001_SM_1000_NS6system6detail10sequential3seqE[1];
.global .align 1 .b8 _ZN34_INTERNAL_8788587e_4_k_cu_2c81342a6thrust24THRUST_300001_SM_1000_NS12placeholders2_1E[1];
.global .align 1 .b8 _ZN34_INTERNAL_8788587e_4_k_cu_2c81342a6thrust24THRUST_300001_SM_1000_NS12placeholders2_2E[1];
.global .align 1 .b8 _ZN34_INTERNAL_8788587e_4_k_cu_2c81342a6thrust24THRUST_300001_SM_1000_NS12placeholders2_3E[1];
.global .align 1 .b8 _ZN34_INTERNAL_8788587e_4_k_cu_2c81342a6thrust24THRUST_300001_SM_1000_NS12placeholders2_4E[1];
.global .align 1 .b8 _ZN34_INTERNAL_8788587e_4_k_cu_2c81342a6thrust24THRUST_300001_SM_1000_NS12placeholders2_5E[1];
.global .align 1 .b8 _ZN34_INTERNAL_8788587e_4_k_cu_2c81342a6thrust24THRUST_300001_SM_1000_NS12placeholders2_6E[1];
.global .align 1 .b8 _ZN34_INTERNAL_8788587e_4_k_cu_2c81342a6thrust24THRUST_300001_SM_1000_NS12placeholders2_7E[1];
.global .align 1 .b8 _ZN34_INTERNAL_8788587e_4_k_cu_2c81342a6thrust24THRUST_300001_SM_1000_NS12placeholders2_8E[1];
.global .align 1 .b8 _ZN34_INTERNAL_8788587e_4_k_cu_2c81342a6thrust24THRUST_300001_SM_1000_NS12placeholders2_9E[1];
.global .align 1 .b8 _ZN34_INTERNAL_8788587e_4_k_cu_2c81342a6thrust24THRUST_300001_SM_1000_NS12placeholders3_10E[1];
.global .align 1 .b8 _ZN34_INTERNAL_8788587e_4_k_cu_2c81342a6thrust24THRUST_300001_SM_1000_NS3seqE[1];

.visible .entry _Z8initRandyP17curandStateXORWOWi(
	.param .u64 _Z8initRandyP17curandStateXORWOWi_param_0,
	.param .u64 .ptr .align 1 _Z8initRandyP17curandStateXORWOWi_param_1,
	.param .u32 _Z8initRandyP17curandStateXORWOWi_param_2
)
.maxntid 1024
.minnctapersm 2
{
	.reg .pred 	%p<25>;
	.reg .b32 	%r<414>;
	.reg .b64 	%rd<19>;

	ld.param.u64 	%rd8, [_Z8initRandyP17curandStateXORWOWi_param_0];
	ld.param.u64 	%rd9, [_Z8initRandyP17curandStateXORWOWi_param_1];
	ld.param.u32 	%r183, [_Z8initRandyP17curandStateXORWOWi_param_2];
	mov.u32 	%r184, %tid.x;
	mov.u32 	%r185, %ctaid.x;
	mov.u32 	%r186, %ntid.x;
	mad.lo.s32 	%r1, %r185, %r186, %r184;
	setp.ge.u32 	%p1, %r1, %r183;
	@%p1 bra 	$L__BB0_44;
	cvta.to.global.u64 	%rd10, %rd9;
	cvt.u64.u32 	%rd18, %r1;
	mul.wide.u32 	%rd11, %r1, 48;
	add.s64 	%rd2, %rd10, %rd11;
	cvt.u32.u64 	%r187, %rd8;
	xor.b32  	%r188, %r187, -1429050551;
	mul.lo.s32 	%r189, %r188, 1099087573;
	{ .reg .b32 tmp; mov.b64 {tmp, %r190}, %rd8; }
	xor.b32  	%r191, %r190, -136515619;
	mul.lo.s32 	%r192, %r191, -1703105765;
	add.s32 	%r193, %r189, %r192;
	add.s32 	%r194, %r193, 6615241;
	add.s32 	%r195, %r189, 123456789;
	st.global.v2.u32 	[%rd2], {%r194, %r195};
	xor.b32  	%r196, %r189, 362436069;
	add.s32 	%r197, %r192, 521288629;
	st.global.v2.u32 	[%rd2+8], {%r196, %r197};
	xor.b32  	%r198, %r192, 88675123;
	add.s32 	%r199, %r189, 5783321;
	st.global.v2.u32 	[%rd2+16], {%r198, %r199};
	setp.eq.s32 	%p2, %r1, 0;
	@%p2 bra 	$L__BB0_43;
	mov.b32 	%r320, 0;
$L__BB0_3:
	and.b64  	%rd4, %rd18, 3;
	setp.eq.s64 	%p3, %rd4, 0;
	@%p3 bra 	$L__BB0_42;
	mul.wide.u32 	%rd12, %r320, 3200;
	mov.u64 	%rd13, precalc_xorwow_matrix;
	add.s64 	%rd5, %rd13, %rd12;
	cvt.u32.u64 	%r3, %rd4;
	mov.b32 	%r321, 0;
$L__BB0_5:
	mov.b32 	%r334, 0;
	mov.u32 	%r335, %r334;
	mov.u32 	%r336, %r334;
	mov.u32 	%r337, %r334;
	mov.u32 	%r338, %r334;
	mov.u32 	%r327, %r334;
$L__BB0_6:
	mul.wide.u32 	%rd14, %r327, 4;
	add.s64 	%rd15, %rd2, %rd14;
	ld.global.u32 	%r11, [%rd15+4];
	shl.b32 	%r12, %r327, 5;
	mov.b32 	%r333, 0;
$L__BB0_7:
	.pragma "nounroll";
	shr.u32 	%r204, %r11, %r333;
	and.b32  	%r205, %r204, 1;
	setp.eq.b32 	%p4, %r205, 1;
	not.pred 	%p5, %p4;
	add.s32 	%r206, %r12, %r333;
	mul.lo.s32 	%r207, %r206, 5;
	mul.wide.u32 	%rd16, %r207, 4;
	add.s64 	%rd6, %rd5, %rd16;
	@%p5 bra 	$L__BB0_9;
	ld.global.u32 	%r208, [%rd6];
	xor.b32  	%r338, %r338, %r208;
	ld.global.u32 	%r209, [%rd6+4];
	xor.b32  	%r337, %r337, %r209;
	ld.global.u32 	%r210, [%rd6+8];
	xor.b32  	%r336, %r336, %r210;
	ld.global.u32 	%r211, [%rd6+12];
	xor.b32  	%r335, %r335, %r211;
	ld.global.u32 	%r212, [%rd6+16];
	xor.b32  	%r334, %r334, %r212;
$L__BB0_9:
	and.b32  	%r214, %r204, 2;
	setp.eq.s32 	%p6, %r214, 0;
	@%p6 bra 	$L__BB0_11;
	ld.global.u32 	%r215, [%rd6+20];
	xor.b32  	%r338, %r338, %r215;
	ld.global.u32 	%r216, [%rd6+24];
	xor.b32  	%r337, %r337, %r216;
	ld.global.u32 	%r217, [%rd6+28];
	xor.b32  	%r336, %r336, %r217;
	ld.global.u32 	%r218, [%rd6+32];
	xor.b32  	%r335, %r335, %r218;
	ld.global.u32 	%r219, [%rd6+36];
	xor.b32  	%r334, %r334, %r219;
$L__BB0_11:
	and.b32  	%r221, %r204, 4;
	setp.eq.s32 	%p7, %r221, 0;
	@%p7 bra 	$L__BB0_13;
	ld.global.u32 	%r222, [%rd6+40];
	xor.b32  	%r338, %r338, %r222;
	ld.global.u32 	%r223, [%rd6+44];
	xor.b32  	%r337, %r337, %r223;
	ld.global.u32 	%r224, [%rd6+48];
	xor.b32  	%r336, %r336, %r224;
	ld.global.u32 	%r225, [%rd6+52];
	xor.b32  	%r335, %r335, %r225;
	ld.global.u32 	%r226, [%rd6+56];
	xor.b32  	%r334, %r334, %r226;
$L__BB0_13:
	and.b32  	%r228, %r204, 8;
	setp.eq.s32 	%p8, %r228, 0;
	@%p8 bra 	$L__BB0_15;
	ld.global.u32 	%r229, [%rd6+60];
	xor.b32  	%r338, %r338, %r229;
	ld.global.u32 	%r230, [%rd6+64];
	xor.b32  	%r337, %r337, %r230;
	ld.global.u32 	%r231, [%rd6+68];
	xor.b32  	%r336, %r336, %r231;
	ld.global.u32 	%r232, [%rd6+72];
	xor.b32  	%r335, %r335, %r232;
	ld.global.u32 	%r233, [%rd6+76];
	xor.b32  	%r334, %r334, %r233;
$L__BB0_15:
	and.b32  	%r235, %r204, 16;
	setp.eq.s32 	%p9, %r235, 0;
	@%p9 bra 	$L__BB0_17;
	ld.global.u32 	%r236, [%rd6+80];
	xor.b32  	%r338, %r338, %r236;
	ld.global.u32 	%r237, [%rd6+84];
	xor.b32  	%r337, %r337, %r237;
	ld.global.u32 	%r238, [%rd6+88];
	xor.b32  	%r336, %r336, %r238;
	ld.global.u32 	%r239, [%rd6+92];
	xor.b32  	%r335, %r335, %r239;
	ld.global.u32 	%r240, [%rd6+96];
	xor.b32  	%r334, %r334, %r240;
$L__BB0_17:
	and.b32  	%r242, %r204, 32;
	setp.eq.s32 	%p10, %r242, 0;
	@%p10 bra 	$L__BB0_19;
	ld.global.u32 	%r243, [%rd6+100];
	xor.b32  	%r338, %r338, %r243;
	ld.global.u32 	%r244, [%rd6+104];
	xor.b32  	%r337, %r337, %r244;
	ld.global.u32 	%r245, [%rd6+108];
	xor.b32  	%r336, %r336, %r245;
	ld.global.u32 	%r246, [%rd6+112];
	xor.b32  	%r335, %r335, %r246;
	ld.global.u32 	%r247, [%rd6+116];
	xor.b32  	%r334, %r334, %r247;
$L__BB0_19:
	and.b32  	%r249, %r204, 64;
	setp.eq.s32 	%p11, %r249, 0;
	@%p11 bra 	$L__BB0_21;
	ld.global.u32 	%r250, [%rd6+120];
	xor.b32  	%r338, %r338, %r250;
	ld.global.u32 	%r251, [%rd6+124];
	xor.b32  	%r337, %r337, %r251;
	ld.global.u32 	%r252, [%rd6+128];
	xor.b32  	%r336, %r336, %r252;
	ld.global.u32 	%r253, [%rd6+132];
	xor.b32  	%r335, %r335, %r253;
	ld.global.u32 	%r254, [%rd6+136];
	xor.b32  	%r334, %r334, %r254;
$L__BB0_21:
	and.b32  	%r256, %r204, 128;
	setp.eq.s32 	%p12, %r256, 0;
	@%p12 bra 	$L__BB0_23;
	ld.global.u32 	%r257, [%rd6+140];
	xor.b32  	%r338, %r338, %r257;
	ld.global.u32 	%r258, [%rd6+144];
	xor.b32  	%r337, %r337, %r258;
	ld.global.u32 	%r259, [%rd6+148];
	xor.b32  	%r336, %r336, %r259;
	ld.global.u32 	%r260, [%rd6+152];
	xor.b32  	%r335, %r335, %r260;
	ld.global.u32 	%r261, [%rd6+156];
	xor.b32  	%r334, %r334, %r261;
$L__BB0_23:
	and.b32  	%r263, %r204, 256;
	setp.eq.s32 	%p13, %r263, 0;
	@%p13 bra 	$L__BB0_25;
	ld.global.u32 	%r264, [%rd6+160];
	xor.b32  	%r338, %r338, %r264;
	ld.global.u32 	%r265, [%rd6+164];
	xor.b32  	%r337, %r337, %r265;
	ld.global.u32 	%r266, [%rd6+168];
	xor.b32  	%r336, %r336, %r266;
	ld.global.u32 	%r267, [%rd6+172];
	xor.b32  	%r335, %r335, %r267;
	ld.global.u32 	%r268, [%rd6+176];
	xor.b32  	%r334, %r334, %r268;
$L__BB0_25:
	and.b32  	%r270, %r204, 512;
	setp.eq.s32 	%p14, %r270, 0;
	@%p14 bra 	$L__BB0_27;
	ld.global.u32 	%r271, [%rd6+180];
	xor.b32  	%r338, %r338, %r271;
	ld.global.u32 	%r272, [%rd6+184];
	xor.b32  	%r337, %r337, %r272;
	ld.global.u32 	%r273, [%rd6+188];
	xor.b32  	%r336, %r336, %r273;
	ld.global.u32 	%r274, [%rd6+192];
	xor.b32  	%r335, %r335, %r274;
	ld.global.u32 	%r275, [%rd6+196];
	xor.b32  	%r334, %r334, %r275;
$L__BB0_27:
	and.b32  	%r277, %r204, 1024;
	setp.eq.s32 	%p15, %r277, 0;
	@%p15 bra 	$L__BB0_29;
	ld.global.u32 	%r278, [%rd6+200];
	xor.b32  	%r338, %r338, %r278;
	ld.global.u32 	%r279, [%rd6+204];
	xor.b32  	%r337, %r337, %r279;
	ld.global.u32 	%r280, [%rd6+208];
	xor.b32  	%r336, %r336, %r280;
	ld.global.u32 	%r281, [%rd6+212];
	xor.b32  	%r335, %r335, %r281;
	ld.global.u32 	%r282, [%rd6+216];
	xor.b32  	%r334, %r334, %r282;
$L__BB0_29:
	and.b32  	%r284, %r204, 2048;
	setp.eq.s32 	%p16, %r284, 0;
	@%p16 bra 	$L__BB0_31;
	ld.global.u32 	%r285, [%rd6+220];
	xor.b32  	%r338, %r338, %r285;
	ld.global.u32 	%r286, [%rd6+224];
	xor.b32  	%r337, %r337, %r286;
	ld.global.u32 	%r287, [%rd6+228];
	xor.b32  	%r336, %r336, %r287;
	ld.global.u32 	%r288, [%rd6+232];
	xor.b32  	%r335, %r335, %r288;
	ld.global.u32 	%r289, [%rd6+236];
	xor.b32  	%r334, %r334, %r289;
$L__BB0_31:
	and.b32  	%r291, %r204, 4096;
	setp.eq.s32 	%p17, %r291, 0;
	@%p17 bra 	$L__BB0_33;
	ld.global.u32 	%r292, [%rd6+240];
	xor.b32  	%r338, %r338, %r292;
	ld.global.u32 	%r293, [%rd6+244];
	xor.b32  	%r337, %r337, %r293;
	ld.global.u32 	%r294, [%rd6+248];
	xor.b32  	%r336, %r336, %r294;
	ld.global.u32 	%r295, [%rd6+252];
	xor.b32  	%r335, %r335, %r295;
	ld.global.u32 	%r296, [%rd6+256];
	xor.b32  	%r334, %r334, %r296;
$L__BB0_33:
	and.b32  	%r298, %r204, 8192;
	setp.eq.s32 	%p18, %r298, 0;
	@%p18 bra 	$L__BB0_35;
	ld.global.u32 	%r299, [%rd6+260];
	xor.b32  	%r338, %r338, %r299;
	ld.global.u32 	%r300, [%rd6+264];
	xor.b32  	%r337, %r337, %r300;
	ld.global.u32 	%r301, [%rd6+268];
	xor.b32  	%r336, %r336, %r301;
	ld.global.u32 	%r302, [%rd6+272];
	xor.b32  	%r335, %r335, %r302;
	ld.global.u32 	%r303, [%rd6+276];
	xor.b32  	%r334, %r334, %r303;
$L__BB0_35:
	and.b32  	%r305, %r204, 16384;
	setp.eq.s32 	%p19, %r305, 0;
	@%p19 bra 	$L__BB0_37;
	ld.global.u32 	%r306, [%rd6+280];
	xor.b32  	%r338, %r338, %r306;
	ld.global.u32 	%r307, [%rd6+284];
	xor.b32  	%r337, %r337, %r307;
	ld.global.u32 	%r308, [%rd6+288];
	xor.b32  	%r336, %r336, %r308;
	ld.global.u32 	%r309, [%rd6+292];
	xor.b32  	%r335, %r335, %r309;
	ld.global.u32 	%r310, [%rd6+296];
	xor.b32  	%r334, %r334, %r310;
$L__BB0_37:
	and.b32  	%r312, %r204, 32768;
	setp.eq.s32 	%p20, %r312, 0;
	@%p20 bra 	$L__BB0_39;
	ld.global.u32 	%r313, [%rd6+300];
	xor.b32  	%r338, %r338, %r313;
	ld.global.u32 	%r314, [%rd6+304];
	xor.b32  	%r337, %r337, %r314;
	ld.global.u32 	%r315, [%rd6+308];
	xor.b32  	%r336, %r336, %r315;
	ld.global.u32 	%r316, [%rd6+312];
	xor.b32  	%r335, %r335, %r316;
	ld.global.u32 	%r317, [%rd6+316];
	xor.b32  	%r334, %r334, %r317;
$L__BB0_39:
	add.s32 	%r333, %r333, 16;
	setp.ne.s32 	%p21, %r333, 32;
	@%p21 bra 	$L__BB0_7;
	mad.lo.s32 	%r318, %r327, -31, %r12;
	add.s32 	%r327, %r318, 1;
	setp.ne.s32 	%p22, %r327, 5;
	@%p22 bra 	$L__BB0_6;
	st.global.u32 	[%rd2+4], %r338;
	st.global.u32 	[%rd2+8], %r337;
	st.global.u32 	[%rd2+12], %r336;
	st.global.u32 	[%rd2+16], %r335;
	st.global.u32 	[%rd2+20], %r334;
	add.s32 	%r321, %r321, 1;
	setp.lt.u32 	%p23, %r321, %r3;
	@%p23 bra 	$L__BB0_5;
$L__BB0_42:
	shr.u64 	%rd7, %rd18, 2;
	add.s32 	%r320, %r320, 1;
	setp.gt.u64 	%p24, %rd18, 3;
	mov.u64 	%rd18, %rd7;
	@%p24 bra 	$L__BB0_3;
$L__BB0_43:
	mov.b32 	%r319, 0;
	st.global.v2.u32 	[%rd2+24], {%r319, %r319};
	st.global.u32 	[%rd2+32], %r319;
	mov.b64 	%rd17, 0;
	st.global.u64 	[%rd2+40], %rd17;
$L__BB0_44:
	ret;

}
	// .globl	_Z13computeRandomP17curandStateXORWOWPdi
.visible .entry _Z13computeRandomP17curandStateXORWOWPdi(
	.param .u64 .ptr .align 1 _Z13computeRandomP17curandStateXORWOWPdi_param_0,
	.param .u64 .ptr .align 1 _Z13computeRandomP17curandStateXORWOWPdi_param_1,
	.param .u32 _Z13computeRandomP17curandStateXORWOWPdi_param_2
)
{
	.reg .pred 	%p<2>;
	.reg .b32 	%r<24>;
	.reg .b32 	%f<2>;
	.reg .b64 	%rd<9>;
	.reg .b64 	%fd<6>;

	ld.param.u64 	%rd1, [_Z13computeRandomP17curandStateXORWOWPdi_param_0];
	ld.param.u64 	%rd2, [_Z13computeRandomP17curandStateXORWOWPdi_param_1];
	ld.param.u32 	%r2, [_Z13computeRandomP17curandStateXORWOWPdi_param_2];
	mov.u32 	%r3, %tid.x;
	mov.u32 	%r4, %ctaid.x;
	mov.u32 	%r5, %ntid.x;
	mad.lo.s32 	%r1, %r4, %r5, %r3;
	setp.ge.u32 	%p1, %r1, %r2;
	@%p1 bra 	$L__BB1_2;
	cvta.to.global.u64 	%rd3, %rd1;
	cvta.to.global.u64 	%rd4, %rd2;
	mul.wide.u32 	%rd5, %r1, 48;
	add.s64 	%rd6, %rd3, %rd5;
	ld.global.v2.u32 	{%r6, %r7}, [%rd6];
	ld.global.v2.u32 	{%r8, %r9}, [%rd6+8];
	ld.global.v2.u32 	{%r10, %r11}, [%rd6+16];
	ld.global.v2.u32 	{%r12, %r13}, [%rd6+24];
	ld.global.f32 	%f1, [%rd6+32];
	ld.global.f64 	%fd1, [%rd6+40];
	shr.u32 	%r14, %r7, 2;
	xor.b32  	%r15, %r14, %r7;
	shl.b32 	%r16, %r11, 4;
	shl.b32 	%r17, %r15, 1;
	xor.b32  	%r18, %r16, %r17;
	xor.b32  	%r19, %r18, %r11;
	xor.b32  	%r20, %r19, %r15;
	add.s32 	%r21, %r6, 362437;
	add.s32 	%r22, %r20, %r21;
	cvt.rn.f64.u32 	%fd2, %r22;
	div.rn.f64 	%fd3, %fd2, 0d40C3880000000000;
	mul.wide.u32 	%rd7, %r1, 8;
	add.s64 	%rd8, %rd4, %rd7;
	cvt.rzi.s32.f64 	%r23, %fd3;
	cvt.rn.f64.s32 	%fd4, %r23;
	sub.f64 	%fd5, %fd3, %fd4;
	st.global.f64 	[%rd8], %fd5;
	st.global.v2.u32 	[%rd6], {%r21, %r8};
	st.global.v2.u32 	[%rd6+8], {%r9, %r10};
	st.global.v2.u32 	[%rd6+16], {%r11, %r20};
	st.global.v2.u32 	[%rd6+24], {%r12, %r13};
	st.global.f32 	[%rd6+32], %f1;
	st.global.f64 	[%rd6+40], %fd1;
$L__BB1_2:
	ret;

}
	// .globl	_Z11kernelCountPiPdii
.visible .entry _Z11kernelCountPiPdii(
	.param .u64 .ptr .align 1 _Z11kernelCountPiPdii_param_0,
	.param .u64 .ptr .align 1 _Z11kernelCountPiPdii_param_1,
	.param .u32 _Z11kernelCountPiPdii_param_2,
	.param .u32 _Z11kernelCountPiPdii_param_3
)
{
	.reg .pred 	%p<26>;
	.reg .b32 	%r<111>;
	.reg .b64 	%rd<37>;
	.reg .b64 	%fd<61>;

	ld.param.u64 	%rd2, [_Z11kernelCountPiPdii_param_0];
	ld.param.u64 	%rd3, [_Z11kernelCountPiPdii_param_1];
	ld.param.u32 	%r50, [_Z11kernelCountPiPdii_param_2];
	ld.param.u32 	%r49, [_Z11kernelCountPiPdii_param_3];
	cvta.to.global.u64 	%rd1, %rd3;
	mov.u32 	%r1, %tid.x;
	setp.ge.s32 	%p1, %r1, %r50;
	@%p1 bra 	$L__BB2_14;
	setp.lt.s32 	%p2, %r49, 1;
	mov.b32 	%r110, 0;
	@%p2 bra 	$L__BB2_13;
	shl.b32 	%r2, %r1, 1;
	and.b32  	%r3, %r49, 7;
	setp.lt.u32 	%p3, %r49, 8;
	mov.b32 	%r105, 0;
	mov.u32 	%r110, %r105;
	@%p3 bra 	$L__BB2_5;
	and.b32  	%r105, %r49, 2147483640;
	neg.s32 	%r99, %r105;
	shl.b32 	%r6, %r1, 4;
	shl.b32 	%r97, %r1, 2;
	mul.lo.s32 	%r96, %r1, 6;
	shl.b32 	%r95, %r1, 3;
	mul.lo.s32 	%r94, %r1, 10;
	mul.lo.s32 	%r93, %r1, 12;
	mul.lo.s32 	%r92, %r1, 14;
	mov.b32 	%r91, 0;
	mov.u32 	%r98, %r2;
	mov.u32 	%r110, %r91;
$L__BB2_4:
	.pragma "nounroll";
	mul.wide.u32 	%rd4, %r91, 8;
	add.s64 	%rd5, %rd1, %rd4;
	ld.global.f64 	%fd1, [%rd5];
	ld.global.f64 	%fd2, [%rd5+8];
	mul.f64 	%fd3, %fd2, %fd2;
	fma.rn.f64 	%fd4, %fd1, %fd1, %fd3;
	setp.lt.f64 	%p4, %fd4, 0d3FF0000000000000;
	selp.u32 	%r55, 1, 0, %p4;
	add.s32 	%r56, %r110, %r55;
	mul.wide.u32 	%rd6, %r98, 8;
	add.s64 	%rd7, %rd1, %rd6;
	ld.global.f64 	%fd5, [%rd7];
	ld.global.f64 	%fd6, [%rd7+8];
	mul.f64 	%fd7, %fd6, %fd6;
	fma.rn.f64 	%fd8, %fd5, %fd5, %fd7;
	setp.lt.f64 	%p5, %fd8, 0d3FF0000000000000;
	selp.u32 	%r57, 1, 0, %p5;
	add.s32 	%r58, %r56, %r57;
	mul.wide.u32 	%rd8, %r97, 8;
	add.s64 	%rd9, %rd1, %rd8;
	ld.global.f64 	%fd9, [%rd9];
	ld.global.f64 	%fd10, [%rd9+8];
	mul.f64 	%fd11, %fd10, %fd10;
	fma.rn.f64 	%fd12, %fd9, %fd9, %fd11;
	setp.lt.f64 	%p6, %fd12, 0d3FF0000000000000;
	selp.u32 	%r59, 1, 0, %p6;
	add.s32 	%r60, %r58, %r59;
	mul.wide.u32 	%rd10, %r96, 8;
	add.s64 	%rd11, %rd1, %rd10;
	ld.global.f64 	%fd13, [%rd11];
	ld.global.f64 	%fd14, [%rd11+8];
	mul.f64 	%fd15, %fd14, %fd14;
	fma.rn.f64 	%fd16, %fd13, %fd13, %fd15;
	setp.lt.f64 	%p7, %fd16, 0d3FF0000000000000;
	selp.u32 	%r61, 1, 0, %p7;
	add.s32 	%r62, %r60, %r61;
	mul.wide.u32 	%rd12, %r95, 8;
	add.s64 	%rd13, %rd1, %rd12;
	ld.global.f64 	%fd17, [%rd13];
	ld.global.f64 	%fd18, [%rd13+8];
	mul.f64 	%fd19, %fd18, %fd18;
	fma.rn.f64 	%fd20, %fd17, %fd17, %fd19;
	setp.lt.f64 	%p8, %fd20, 0d3FF0000000000000;
	selp.u32 	%r63, 1, 0, %p8;
	add.s32 	%r64, %r62, %r63;
	mul.wide.u32 	%rd14, %r94, 8;
	add.s64 	%rd15, %rd1, %rd14;
	ld.global.f64 	%fd21, [%rd15];
	ld.global.f64 	%fd22, [%rd15+8];
	mul.f64 	%fd23, %fd22, %fd22;
	fma.rn.f64 	%fd24, %fd21, %fd21, %fd23;
	setp.lt.f64 	%p9, %fd24, 0d3FF0000000000000;
	selp.u32 	%r65, 1, 0, %p9;
	add.s32 	%r66, %r64, %r65;
	mul.wide.u32 	%rd16, %r93, 8;
	add.s64 	%rd17, %rd1, %rd16;
	ld.global.f64 	%fd25, [%rd17];
	ld.global.f64 	%fd26, [%rd17+8];
	mul.f64 	%fd27, %fd26, %fd26;
	fma.rn.f64 	%fd28, %fd25, %fd25, %fd27;
	setp.lt.f64 	%p10, %fd28, 0d3FF0000000000000;
	selp.u32 	%r67, 1, 0, %p10;
	add.s32 	%r68, %r66, %r67;
	mul.wide.u32 	%rd18, %r92, 8;
	add.s64 	%rd19, %rd1, %rd18;
	ld.global.f64 	%fd29, [%rd19];
	ld.global.f64 	%fd30, [%rd19+8];
	mul.f64 	%fd31, %fd30, %fd30;
	fma.rn.f64 	%fd32, %fd29, %fd29, %fd31;
	setp.lt.f64 	%p11, %fd32, 0d3FF0000000000000;
	selp.u32 	%r69, 1, 0, %p11;
	add.s32 	%r110, %r68, %r69;
	add.s32 	%r99, %r99, 8;
	add.s32 	%r98, %r98, %r6;
	add.s32 	%r97, %r97, %r6;
	add.s32 	%r96, %r96, %r6;
	add.s32 	%r95, %r95, %r6;
	add.s32 	%r94, %r94, %r6;
	add.s32 	%r93, %r93, %r6;
	add.s32 	%r92, %r92, %r6;
	add.s32 	%r91, %r91, %r6;
	setp.ne.s32 	%p12, %r99, 0;
	@%p12 bra 	$L__BB2_4;
$L__BB2_5:
	setp.eq.s32 	%p13, %r3, 0;
	@%p13 bra 	$L__BB2_13;
	and.b32  	%r36, %r49, 3;
	setp.lt.u32 	%p14, %r3, 4;
	@%p14 bra 	$L__BB2_8;
	mul.lo.s32 	%r71, %r2, %r105;
	mul.wide.u32 	%rd20, %r71, 8;
	add.s64 	%rd21, %rd1, %rd20;
	ld.global.f64 	%fd33, [%rd21];
	ld.global.f64 	%fd34, [%rd21+8];
	mul.f64 	%fd35, %fd34, %fd34;
	fma.rn.f64 	%fd36, %fd33, %fd33, %fd35;
	setp.lt.f64 	%p15, %fd36, 0d3FF0000000000000;
	selp.u32 	%r72, 1, 0, %p15;
	add.s32 	%r73, %r110, %r72;
	add.s32 	%r74, %r71, %r2;
	mul.wide.u32 	%rd22, %r74, 8;
	add.s64 	%rd23, %rd1, %rd22;
	ld.global.f64 	%fd37, [%rd23];
	ld.global.f64 	%fd38, [%rd23+8];
	mul.f64 	%fd39, %fd38, %fd38;
	fma.rn.f64 	%fd40, %fd37, %fd37, %fd39;
	setp.lt.f64 	%p16, %fd40, 0d3FF0000000000000;
	selp.u32 	%r75, 1, 0, %p16;
	add.s32 	%r76, %r73, %r75;
	add.s32 	%r77, %r74, %r2;
	mul.wide.u32 	%rd24, %r77, 8;
	add.s64 	%rd25, %rd1, %rd24;
	ld.global.f64 	%fd41, [%rd25];
	ld.global.f64 	%fd42, [%rd25+8];
	mul.f64 	%fd43, %fd42, %fd42;
	fma.rn.f64 	%fd44, %fd41, %fd41, %fd43;
	setp.lt.f64 	%p17, %fd44, 0d3FF0000000000000;
	selp.u32 	%r78, 1, 0, %p17;
	add.s32 	%r79, %r76, %r78;
	add.s32 	%r80, %r77, %r2;
	mul.wide.u32 	%rd26, %r80, 8;
	add.s64 	%rd27, %rd1, %rd26;
	ld.global.f64 	%fd45, [%rd27];
	ld.global.f64 	%fd46, [%rd27+8];
	mul.f64 	%fd47, %fd46, %fd46;
	fma.rn.f64 	%fd48, %fd45, %fd45, %fd47;
	setp.lt.f64 	%p18, %fd48, 0d3FF0000000000000;
	selp.u32 	%r81, 1, 0, %p18;
	add.s32 	%r110, %r79, %r81;
	add.s32 	%r105, %r105, 4;
$L__BB2_8:
	setp.eq.s32 	%p19, %r36, 0;
	@%p19 bra 	$L__BB2_13;
	setp.eq.s32 	%p20, %r36, 1;
	@%p20 bra 	$L__BB2_11;
	mul.lo.s32 	%r83, %r2, %r105;
	mul.wide.u32 	%rd28, %r83, 8;
	add.s64 	%rd29, %rd1, %rd28;
	ld.global.f64 	%fd49, [%rd29];
	ld.global.f64 	%fd50, [%rd29+8];
	mul.f64 	%fd51, %fd50, %fd50;
	fma.rn.f64 	%fd52, %fd49, %fd49, %fd51;
	setp.lt.f64 	%p21, %fd52, 0d3FF0000000000000;
	selp.u32 	%r84, 1, 0, %p21;
	add.s32 	%r85, %r110, %r84;
	add.s32 	%r86, %r83, %r2;
	mul.wide.u32 	%rd30, %r86, 8;
	add.s64 	%rd31, %rd1, %rd30;
	ld.global.f64 	%fd53, [%rd31];
	ld.global.f64 	%fd54, [%rd31+8];
	mul.f64 	%fd55, %fd54, %fd54;
	fma.rn.f64 	%fd56, %fd53, %fd53, %fd55;
	setp.lt.f64 	%p22, %fd56, 0d3FF0000000000000;
	selp.u32 	%r87, 1, 0, %p22;
	add.s32 	%r110, %r85, %r87;
	add.s32 	%r105, %r105, 2;
$L__BB2_11:
	and.b32  	%r88, %r49, 1;
	setp.eq.b32 	%p23, %r88, 1;
	not.pred 	%p24, %p23;
	@%p24 bra 	$L__BB2_13;
	mul.lo.s32 	%r89, %r2, %r105;
	mul.wide.u32 	%rd32, %r89, 8;
	add.s64 	%rd33, %rd1, %rd32;
	ld.global.f64 	%fd57, [%rd33];
	ld.global.f64 	%fd58, [%rd33+8];
	mul.f64 	%fd59, %fd58, %fd58;
	fma.rn.f64 	%fd60, %fd57, %fd57, %fd59;
	setp.lt.f64 	%p25, %fd60, 0d3FF0000000000000;
	selp.u32 	%r90, 1, 0, %p25;
	add.s32 	%r110, %r110, %r90;
$L__BB2_13:
	cvta.to.global.u64 	%rd34, %rd2;
	mul.wide.u32 	%rd35, %r1, 4;
	add.s64 	%rd36, %rd34, %rd35;
	st.global.u32 	[%rd36], %r110;
$L__BB2_14:
	ret;

}
	// .globl	_ZN3cub18CUB_300001_SM_10006detail11EmptyKernelIvEEvv
.visible .entry _ZN3cub18CUB_300001_SM_10006detail11EmptyKernelIvEEvv()
{


	ret;

}
	// .globl	_ZN3cub18CUB_300001_SM_10006detail8for_each13static_kernelINS2_12policy_hub_t12policy_500_tEmN6thrust24THRUST_300001_SM_1000_NS8cuda_cub20__uninitialized_fill7functorINS7_10device_ptrIdEEdEEEEvT0_T1_
.visible .entry _ZN3cub18CUB_300001_SM_10006detail8for_each13static_kernelINS2_12policy_hub_t12policy_500_tEmN6thrust24THRUST_300001_SM_1000_NS8cuda_cub20__uninitialized_fill7functorINS7_10device_ptrIdEEdEEEEvT0_T1_(
	.param .u64 _ZN3cub18CUB_300001_SM_10006detail8for_each13static_kernelINS2_12policy_hub_t12policy_500_tEmN6thrust24THRUST_300001_SM_1000_NS8cuda_cub20__uninitialized_fill7functorINS7_10device_ptrIdEEdEEEEvT0_T1__param_0,
	.param .align 8 .b8 _ZN3cub18CUB_300001_SM_10006detail8for_each13static_kernelINS2_12policy_hub_t12policy_500_tEmN6thrust24THRUST_300001_SM_1000_NS8cuda_cub20__uninitialized_fill7functorINS7_10device_ptrIdEEdEEEEvT0_T1__param_1[16]
)
.maxntid 256
{
	.reg .pred 	%p<4>;
	.reg .b32 	%r<5>;
	.reg .b64 	%rd<16>;
	.reg .b64 	%fd<3>;

	ld.param.f64 	%fd2, [_ZN3cub18CUB_300001_SM_10006detail8for_each13static_kernelINS2_12policy_hub_t12policy_500_tEmN6thrust24THRUST_300001_SM_1000_NS8cuda_cub20__uninitialized_fill7functorINS7_10device_ptrIdEEdEEEEvT0_T1__param_1+8];
	ld.param.u64 	%rd4, [_ZN3cub18CUB_300001_SM_10006detail8for_each13static_kernelINS2_12policy_hub_t12policy_500_tEmN6thrust24THRUST_300001_SM_1000_NS8cuda_cub20__uninitialized_fill7functorINS7_10device_ptrIdEEdEEEEvT0_T1__param_1];
	ld.param.u64 	%rd5, [_ZN3cub18CUB_300001_SM_10006detail8for_each13static_kernelINS2_12policy_hub_t12policy_500_tEmN6thrust24THRUST_300001_SM_1000_NS8cuda_cub20__uninitialized_fill7functorINS7_10device_ptrIdEEdEEEEvT0_T1__param_0];
	mov.u32 	%r2, %ctaid.x;
	mul.wide.u32 	%rd1, %r2, 512;
	sub.s64 	%rd2, %rd5, %rd1;
	setp.lt.u64 	%p1, %rd2, 512;
	@%p1 bra 	$L__BB4_2;
	mov.u32 	%r4, %tid.x;
	cvta.to.global.u64 	%rd11, %rd4;
	cvt.u64.u32 	%rd12, %r4;
	add.s64 	%rd13, %rd1, %rd12;
	shl.b64 	%rd14, %rd13, 3;
	add.s64 	%rd15, %rd11, %rd14;
	st.global.f64 	[%rd15], %fd2;
	st.global.f64 	[%rd15+2048], %fd2;
	bra.uni 	$L__BB4_6;
$L__BB4_2:
	cvta.to.global.u64 	%rd6, %rd4;
	mov.u32 	%r1, %tid.x;
	cvt.u64.u32 	%rd7, %r1;
	setp.le.u64 	%p2, %rd2, %rd7;
	add.s64 	%rd8, %rd1, %rd7;
	shl.b64 	%rd9, %rd8, 3;
	add.s64 	%rd3, %rd6, %rd9;
	@%p2 bra 	$L__BB4_4;
	st.global.f64 	[%rd3], %fd2;
$L__BB4_4:
	add.s32 	%r3, %r1, 256;
	cvt.u64.u32 	%rd10, %r3;
	setp.le.u64 	%p3, %rd2, %rd10;
	@%p3 bra 	$L__BB4_6;
	st.global.f64 	[%rd3+2048], %fd2;
$L__BB4_6:
	ret;

}
	// .globl	_ZN3cub18CUB_300001_SM_10006detail8for_each13static_kernelINS2_12policy_hub_t12policy_500_tEmN6thrust24THRUST_300001_SM_1000_NS8cuda_cub20__uninitialized_fill7functorINS7_10device_ptrI17curandStateXORWOWEESC_EEEEvT0_T1_
.visible .entry _ZN3cub18CUB_300001_SM_10006detail8for_each13static_kernelINS2_12policy_hub_t12policy_500_tEmN6thrust24THRUST_300001_SM_1000_NS8cuda_cub20__uninitialized_fill7functorINS7_10device_ptrI17curandStateXORWOWEESC_EEEEvT0_T1_(
	.param .u64 _ZN3cub18CUB_300001_SM_10006detail8for_each13static_kernelINS2_12policy_hub_t12policy_500_tEmN6thrust24THRUST_300001_SM_1000_NS8cuda_cub20__uninitialized_fill7functorINS7_10device_ptrI17curandStateXORWOWEESC_EEEEvT0_T1__param_0,
	.param .align 8 .b8 _ZN3cub18CUB_300001_SM_10006detail8for_each13static_kernelINS2_12policy_hub_t12policy_500_tEmN6thrust24THRUST_300001_SM_1000_NS8cuda_cub20__uninitialized_fill7functorINS7_10device_ptrI17curandStateXORWOWEESC_EEEEvT0_T1__param_1[56]
)
.maxntid 256
{
	.reg .pred 	%p<4>;
	.reg .b32 	%r<30>;
	.reg .b32 	%f<4>;
	.reg .b64 	%rd<15>;
	.reg .b64 	%fd<4>;

	ld.param.f64 	%fd3, [_ZN3cub18CUB_300001_SM_10006detail8for_each13static_kernelINS2_12policy_hub_t12policy_500_tEmN6thrust24THRUST_300001_SM_1000_NS8cuda_cub20__uninitialized_fill7functorINS7_10device_ptrI17curandStateXORWOWEESC_EEEEvT0_T1__param_1+48];
	ld.param.f32 	%f3, [_ZN3cub18CUB_300001_SM_10006detail8for_each13static_kernelINS2_12policy_hub_t12policy_500_tEmN6thrust24THRUST_300001_SM_1000_NS8cuda_cub20__uninitialized_fill7functorINS7_10device_ptrI17curandStateXORWOWEESC_EEEEvT0_T1__param_1+40];
	ld.param.u64 	%rd4, [_ZN3cub18CUB_300001_SM_10006detail8for_each13static_kernelINS2_12policy_hub_t12policy_500_tEmN6thrust24THRUST_300001_SM_1000_NS8cuda_cub20__uninitialized_fill7functorINS7_10device_ptrI17curandStateXORWOWEESC_EEEEvT0_T1__param_1];
	ld.param.u64 	%rd5, [_ZN3cub18CUB_300001_SM_10006detail8for_each13static_kernelINS2_12policy_hub_t12policy_500_tEmN6thrust24THRUST_300001_SM_1000_NS8cuda_cub20__uninitialized_fill7functorINS7_10device_ptrI17curandStateXORWOWEESC_EEEEvT0_T1__param_0];
	ld.param.v2.u32 	{%r24, %r25}, [_ZN3cub18CUB_300001_SM_10006detail8for_each13static_kernelINS2_12policy_hub_t12policy_500_tEmN6thrust24THRUST_300001_SM_1000_NS8cuda_cub20__uninitialized_fill7functorINS7_10device_ptrI17curandStateXORWOWEESC_EEEEvT0_T1__param_1+32];
	ld.param.v2.u32 	{%r22, %r23}, [_ZN3cub18CUB_300001_SM_10006detail8for_each13static_kernelINS2_12policy_hub_t12policy_500_tEmN6thrust24THRUST_300001_SM_1000_NS8cuda_cub20__uninitialized_fill7functorINS7_10device_ptrI17curandStateXORWOWEESC_EEEEvT0_T1__param_1+24];
	ld.param.v2.u32 	{%r20, %r21}, [_ZN3cub18CUB_300001_SM_10006detail8for_each13static_kernelINS2_12policy_hub_t12policy_500_tEmN6thrust24THRUST_300001_SM_1000_NS8cuda_cub20__uninitialized_fill7functorINS7_10device_ptrI17curandStateXORWOWEESC_EEEEvT0_T1__param_1+16];
	ld.param.v2.u32 	{%r18, %r19}, [_ZN3cub18CUB_300001_SM_10006detail8for_each13static_kernelINS2_12policy_hub_t12policy_500_tEmN6thrust24THRUST_300001_SM_1000_NS8cuda_cub20__uninitialized_fill7functorINS7_10device_ptrI17curandStateXORWOWEESC_EEEEvT0_T1__param_1+8];
	mov.u32 	%r26, %ctaid.x;
	mul.wide.u32 	%rd1, %r26, 512;
	sub.s64 	%rd2, %rd5, %rd1;
	setp.lt.u64 	%p1, %rd2, 512;
	@%p1 bra 	$L__BB5_2;
	mov.u32 	%r29, %tid.x;
	cvta.to.global.u64 	%rd11, %rd4;
	cvt.u64.u32 	%rd12, %r29;
	add.s64 	%rd13, %rd1, %rd12;
	mad.lo.s64 	%rd14, %rd13, 48, %rd11;
	st.global.v2.u32 	[%rd14], {%r18, %r19};
	st.global.v2.u32 	[%rd14+8], {%r20, %r21};
	st.global.v2.u32 	[%rd14+16], {%r22, %r23};
	st.global.v2.u32 	[%rd14+24], {%r24, %r25};
	st.global.f32 	[%rd14+32], %f3;
	st.global.f64 	[%rd14+40], %fd3;
	st.global.v2.u32 	[%rd14+12288], {%r18, %r19};
	st.global.v2.u32 	[%rd14+12296], {%r20, %r21};
	st.global.v2.u32 	[%rd14+12304], {%r22, %r23};
	st.global.v2.u32 	[%rd14+12312], {%r24, %r25};
	st.global.f32 	[%rd14+12320], %f3;
	st.global.f64 	[%rd14+12328], %fd3;
	bra.uni 	$L__BB5_6;
$L__BB5_2:
	cvta.to.global.u64 	%rd6, %rd4;
	mov.u32 	%r17, %tid.x;
	cvt.u64.u32 	%rd7, %r17;
	setp.le.u64 	%p2, %rd2, %rd7;
	add.s64 	%rd9, %rd1, %rd7;
	mad.lo.s64 	%rd3, %rd9, 48, %rd6;
	@%p2 bra 	$L__BB5_4;
	st.global.v2.u32 	[%rd3], {%r18, %r19};
	st.global.v2.u32 	[%rd3+8], {%r20, %r21};
	st.global.v2.u32 	[%rd3+16], {%r22, %r23};
	st.global.v2.u32 	[%rd3+24], {%r24, %r25};
	st.global.f32 	[%rd3+32], %f3;
	st.global.f64 	[%rd3+40], %fd3;
$L__BB5_4:
	add.s32 	%r28, %r17, 256;
	cvt.u64.u32 	%rd10, %r28;
	setp.le.u64 	%p3, %rd2, %rd10;
	@%p3 bra 	$L__BB5_6;
	st.global.v2.u32 	[%rd3+12288], {%r18, %r19};
	st.global.v2.u32 	[%rd3+12296], {%r20, %r21};
	st.global.v2.u32 	[%rd3+12304], {%r22, %r23};
	st.global.v2.u32 	[%rd3+12312], {%r24, %r25};
	st.global.f32 	[%rd3+12320], %f3;
	st.global.f64 	[%rd3+12328], %fd3;
$L__BB5_6:
	ret;

}


// ===== COMPILED SASS (sm_100) =====

	.target	sm_100

	.elftype	@"ET_EXEC"


//--------------------- .note.nv.tkinfo           --------------------------
	.section	.note.nv.tkinfo,"",@"SHT_NOTE"
	.sectionflags	@"SHF_NOTE_NV_TKINFO"
	.tkinfo
        /*0018*/ 	.word	0x00000002
        /*0030*/ 	.string	""
        /*0030*/ 	.string	"ptxas"
        /*0030*/ 	.string	"Cuda compilation tools, release 13.0, V13.0.88"
        /*0030*/ 	.string	"Build cuda_13.0.r13.0/compiler.36424714_0"
        /*0030*/ 	.string	"-arch sm_100 -m 64 "



//--------------------- .note.nv.cuinfo           --------------------------
	.section	.note.nv.cuinfo,"",@"SHT_NOTE"
	.sectionflags	@"SHF_NOTE_NV_CUINFO"
        /*0018*/ 	.short	0x0002
        /*001a*/ 	.short	0x0064
        /*001c*/ 	.short	0x0082
	.zero		2


//--------------------- .nv.info                  --------------------------
	.section	.nv.info,"",@"SHT_CUDA_INFO"
	.align	4


	//----- nvinfo : EIATTR_REGCOUNT
	.align		4
        /*0000*/ 	.byte	0x04, 0x2f
        /*0002*/ 	.short	(.L_53 - .L_52)
	.align		4
.L_52:
        /*0004*/ 	.word	index@(_Z8initRandyP17curandStateXORWOWi)
        /*0008*/ 	.word	0x0000001f


	//----- nvinfo : EIATTR_FRAME_SIZE
	.align		4
.L_53:
        /*000c*/ 	.byte	0x04, 0x11
        /*000e*/ 	.short	(.L_55 - .L_54)
	.align		4
.L_54:
        /*0010*/ 	.word	index@(_Z8initRandyP17curandStateXORWOWi)
        /*0014*/ 	.word	0x00000000


	//----- nvinfo : EIATTR_REGCOUNT
	.align		4
.L_55:
        /*0018*/ 	.byte	0x04, 0x2f
        /*001a*/ 	.short	(.L_57 - .L_56)
	.align		4
.L_56:
        /*001c*/ 	.word	index@(_Z13computeRandomP17curandStateXORWOWPdi)
        /*0020*/ 	.word	0x00000020


	//----- nvinfo : EIATTR_FRAME_SIZE
	.align		4
.L_57:
        /*0024*/ 	.byte	0x04, 0x11
        /*0026*/ 	.short	(.L_59 - .L_58)
	.align		4
.L_58:
        /*0028*/ 	.word	index@($__internal_0_$__cuda_sm20_div_rn_f64_full)
        /*002c*/ 	.word	0x00000000


	//----- nvinfo : EIATTR_FRAME_SIZE
	.align		4
.L_59:
        /*0030*/ 	.byte	0x04, 0x11
        /*0032*/ 	.short	(.L_61 - .L_60)
	.align		4
.L_60:
        /*0034*/ 	.word	index@(_Z13computeRandomP17curandStateXORWOWPdi)
        /*0038*/ 	.word	0x00000000


	//----- nvinfo : EIATTR_REGCOUNT
	.align		4
.L_61:
        /*003c*/ 	.byte	0x04, 0x2f
        /*003e*/ 	.short	(.L_63 - .L_62)
	.align		4
.L_62:
        /*0040*/ 	.word	index@(_Z11kernelCountPiPdii)
        /*0044*/ 	.word	0x00000020


	//----- nvinfo : EIATTR_FRAME_SIZE
	.align		4
.L_63:
        /*0048*/ 	.byte	0x04, 0x11
        /*004a*/ 	.short	(.L_65 - .L_64)
	.align		4
.L_64:
        /*004c*/ 	.word	index@(_Z11kernelCountPiPdii)
        /*0050*/ 	.word	0x00000000


	//----- nvinfo : EIATTR_REGCOUNT
	.align		4
.L_65:
        /*0054*/ 	.byte	0x04, 0x2f
        /*0056*/ 	.short	(.L_67 - .L_66)
	.align		4
.L_66:
        /*0058*/ 	.word	index@(_ZN3cub18CUB_300001_SM_10006detail11EmptyKernelIvEEvv)
        /*005c*/ 	.word	0x00000004


	//----- nvinfo : EIATTR_FRAME_SIZE
	.align		4
.L_67:
        /*0060*/ 	.byte	0x04, 0x11
        /*0062*/ 	.short	(.L_69 - .L_68)
	.align		4
.L_68:
        /*0064*/ 	.word	index@(_ZN3cub18CUB_300001_SM_10006detail11EmptyKernelIvEEvv)
        /*0068*/ 	.word	0x00000000


	//----- nvinfo : EIATTR_REGCOUNT
	.align		4
.L_69:
        /*006c*/ 	.byte	0x04, 0x2f
        /*006e*/ 	.short	(.L_71 - .L_70)
	.align		4
.L_70:
        /*0070*/ 	.word	index@(_ZN3cub18CUB_300001_SM_10006detail8for_each13static_kernelINS2_12policy_hub_t12policy_500_tEmN6thrust24THRUST_300001_SM_1000_NS8cuda_cub20__uninitialized_fill7functorINS7_10device_ptrIdEEdEEEEvT0_T1_)
        /*0074*/ 	.word	0x00000009


	//----- nvinfo : EIATTR_FRAME_SIZE
	.align		4
.L_71:
        /*0078*/ 	.byte	0x04, 0x11
        /*007a*/ 	.short	(.L_73 - .L_72)
	.align		4
.L_72:
        /*007c*/ 	.word	index@(_ZN3cub18CUB_300001_SM_10006detail8for_each13static_kernelINS2_12policy_hub_t12policy_500_tEmN6thrust24THRUST_300001_SM_1000_NS8cuda_cub20__uninitialized_fill7functorINS7_10device_ptrIdEEdEEEEvT0_T1_)
        /*0080*/ 	.word	0x00000000


	//----- nvinfo : EIATTR_REGCOUNT
	.align		4
.L_73:
        /*0084*/ 	.byte	0x04, 0x2f
        /*0086*/ 	.short	(.L_75 - .L_74)
	.align		4
.L_74:
        /*0088*/ 	.word	index@(_ZN3cub18CUB_300001_SM_10006detail8for_each13static_kernelINS2_12policy_hub_t12policy_500_tEmN6thrust24THRUST_300001_SM_1000_NS8cuda_cub20__uninitialized_fill7functorINS7_10device_ptrI17curandStateXORWOWEESC_EEEEvT0_T1_)
        /*008c*/ 	.word	0x00000014


	//----- nvinfo : EIATTR_FRAME_SIZE
	.align		4
.L_75:
        /*0090*/ 	.byte	0x04, 0x11
        /*0092*/ 	.short	(.L_77 - .L_76)
	.align		4
.L_76:
        /*0094*/ 	.word	index@(_ZN3cub18CUB_300001_SM_10006detail8for_each13static_kernelINS2_12policy_hub_t12policy_500_tEmN6thrust24THRUST_300001_SM_1000_NS8cuda_cub20__uninitialized_fill7functorINS7_10device_ptrI17curandStateXORWOWEESC_EEEEvT0_T1_)
        /*0098*/ 	.word	0x00000000


	//----- nvinfo : EIATTR_MIN_STACK_SIZE
	.align		4
.L_77:
        /*009c*/ 	.byte	0x04, 0x12
        /*009e*/ 	.short	(.L_79 - .L_78)
	.align		4
.L_78:
        /*00a0*/ 	.word	index@(_ZN3cub18CUB_300001_SM_10006detail8for_each13static_kernelINS2_12policy_hub_t12policy_500_tEmN6thrust24THRUST_300001_SM_1000_NS8cuda_cub20__uninitialized_fill7functorINS7_10device_ptrI17curandStateXORWOWEESC_EEEEvT0_T1_)
        /*00a4*/ 	.word	0x00000000


	//----- nvinfo : EIATTR_MIN_STACK_SIZE
	.align		4
.L_79:
        /*00a8*/ 	.byte	0x04, 0x12
        /*00aa*/ 	.short	(.L_81 - .L_80)
	.align		4
.L_80:
        /*00ac*/ 	.word	index@(_ZN3cub18CUB_300001_SM_10006detail8for_each13static_kernelINS2_12policy_hub_t12policy_500_tEmN6thrust24THRUST_300001_SM_1000_NS8cuda_cub20__uninitialized_fill7functorINS7_10device_ptrIdEEdEEEEvT0_T1_)
        /*00b0*/ 	.word	0x00000000


	//----- nvinfo : EIATTR_MIN_STACK_SIZE
	.align		4
.L_81:
        /*00b4*/ 	.byte	0x04, 0x12
        /*00b6*/ 	.short	(.L_83 - .L_82)
	.align		4
.L_82:
        /*00b8*/ 	.word	index@(_ZN3cub18CUB_300001_SM_10006detail11EmptyKernelIvEEvv)
        /*00bc*/ 	.word	0x00000000


	//----- nvinfo : EIATTR_MIN_STACK_SIZE
	.align		4
.L_83:
        /*00c0*/ 	.byte	0x04, 0x12
        /*00c2*/ 	.short	(.L_85 - .L_84)
	.align		4
.L_84:
        /*00c4*/ 	.word	index@(_Z11kernelCountPiPdii)
        /*00c8*/ 	.word	0x00000000


	//----- nvinfo : EIATTR_MIN_STACK_SIZE
	.align		4
.L_85:
        /*00cc*/ 	.byte	0x04, 0x12
        /*00ce*/ 	.short	(.L_87 - .L_86)
	.align		4
.L_86:
        /*00d0*/ 	.word	index@(_Z13computeRandomP17curandStateXORWOWPdi)
        /*00d4*/ 	.word	0x00000000


	//----- nvinfo : EIATTR_MIN_STACK_SIZE
	.align		4
.L_87:
        /*00d8*/ 	.byte	0x04, 0x12
        /*00da*/ 	.short	(.L_89 - .L_88)
	.align		4
.L_88:
        /*00dc*/ 	.word	index@(_Z8initRandyP17curandStateXORWOWi)
        /*00e0*/ 	.word	0x00000000
.L_89:


//--------------------- .nv.compat                --------------------------
	.section	.nv.compat,"",@"SHT_CUDA_COMPAT_INFO"
	.align	4
        /*0000*/ 	.byte	0x02, 0x09, 0x00, 0x00, 0x02, 0x02, 0x01, 0x00, 0x02, 0x05, 0x05, 0x00, 0x03, 0x07, 0x01, 0x01
        /*0010*/ 	.byte	0x02, 0x03, 0x00, 0x00, 0x02, 0x06, 0x01, 0x00, 0x04, 0x0b, 0x08, 0x00, 0x01, 0x00, 0x00, 0x00
        /*0020*/ 	.byte	0x00, 0x00, 0x00, 0x00


//--------------------- .nv.info._ZN3cub18CUB_300001_SM_10006detail8for_each13static_kernelINS2_12policy_hub_t12policy_500_tEmN6thrust24THRUST_300001_SM_1000_NS8cuda_cub20__uninitialized_fill7functorINS7_10device_ptrI17curandStateXORWOWEESC_EEEEvT0_T1_ --------------------------
	.section	.nv.info._ZN3cub18CUB_300001_SM_10006detail8for_each13static_kernelINS2_12policy_hub_t12policy_500_tEmN6thrust24THRUST_300001_SM_1000_NS8cuda_cub20__uninitialized_fill7functorINS7_10device_ptrI17curandStateXORWOWEESC_EEEEvT0_T1_,"",@"SHT_CUDA_INFO"
	.sectionflags	@""
	.align	4


	//----- nvinfo : EIATTR_CUDA_API_VERSION
	.align		4
        /*0000*/ 	.byte	0x04, 0x37
        /*0002*/ 	.short	(.L_91 - .L_90)
.L_90:
        /*0004*/ 	.word	0x00000082


	//----- nvinfo : EIATTR_KPARAM_INFO
	.align		4
.L_91:
        /*0008*/ 	.byte	0x04, 0x17
        /*000a*/ 	.short	(.L_93 - .L_92)
.L_92:
        /*000c*/ 	.word	0x00000000
        /*0010*/ 	.short	0x0001
        /*0012*/ 	.short	0x0008
        /*0014*/ 	.byte	0x00, 0xf0, 0xe1, 0x00


	//----- nvinfo : EIATTR_KPARAM_INFO
	.align		4
.L_93:
        /*0018*/ 	.byte	0x04, 0x17
        /*001a*/ 	.short	(.L_95 - .L_94)
.L_94:
        /*001c*/ 	.word	0x00000000
        /*0020*/ 	.short	0x0000
        /*0022*/ 	.short	0x0000
        /*0024*/ 	.byte	0x00, 0xf0, 0x21, 0x00


	//----- nvinfo : EIATTR_SPARSE_MMA_MASK
	.align		4
.L_95:
        /*0028*/ 	.byte	0x03, 0x50
        /*002a*/ 	.short	0x0000


	//----- nvinfo : EIATTR_MAXREG_COUNT
	.align		4
        /*002c*/ 	.byte	0x03, 0x1b
        /*002e*/ 	.short	0x00ff


	//----- nvinfo : EIATTR_MERCURY_ISA_VERSION
	.align		4
        /*0030*/ 	.byte	0x03, 0x5f
        /*0032*/ 	.short	0x0101


	//----- nvinfo : EIATTR_VRC_CTA_INIT_COUNT
	.align		4
        /*0034*/ 	.byte	0x02, 0x4a
	.zero		1
	.zero		1


	//----- nvinfo : EIATTR_EXIT_INSTR_OFFSETS
	.align		4
        /*0038*/ 	.byte	0x04, 0x1c
        /*003a*/ 	.short	(.L_97 - .L_96)


	//   ....[0]....
.L_96:
        /*003c*/ 	.word	0x00000230


	//   ....[1]....
        /*0040*/ 	.word	0x00000410


	//   ....[2]....
        /*0044*/ 	.word	0x000004e0


	//----- nvinfo : EIATTR_MAX_THREADS
	.align		4
.L_97:
        /*0048*/ 	.byte	0x04, 0x05
        /*004a*/ 	.short	(.L_99 - .L_98)
.L_98:
        /*004c*/ 	.word	0x00000100
        /*0050*/ 	.word	0x00000001
        /*0054*/ 	.word	0x00000001


	//----- nvinfo : EIATTR_CRS_STACK_SIZE
	.align		4
.L_99:
        /*0058*/ 	.byte	0x04, 0x1e
        /*005a*/ 	.short	(.L_101 - .L_100)
.L_100:
        /*005c*/ 	.word	0x00000000


	//----- nvinfo : EIATTR_CBANK_PARAM_SIZE
	.align		4
.L_101:
        /*0060*/ 	.byte	0x03, 0x19
        /*0062*/ 	.short	0x0040


	//----- nvinfo : EIATTR_PARAM_CBANK
	.align		4
        /*0064*/ 	.byte	0x04, 0x0a
        /*0066*/ 	.short	(.L_103 - .L_102)
	.align		4
.L_102:
        /*0068*/ 	.word	index@(.nv.constant0._ZN3cub18CUB_300001_SM_10006detail8for_each13static_kernelINS2_12policy_hub_t12policy_500_tEmN6thrust24THRUST_300001_SM_1000_NS8cuda_cub20__uninitialized_fill7functorINS7_10device_ptrI17curandStateXORWOWEESC_EEEEvT0_T1_)
        /*006c*/ 	.short	0x0380
        /*006e*/ 	.short	0x0040


	//----- nvinfo : EIATTR_SW_WAR
	.align		4
.L_103:
        /*0070*/ 	.byte	0x04, 0x36
        /*0072*/ 	.short	(.L_105 - .L_104)
.L_104:
        /*0074*/ 	.word	0x00000008
.L_105:


//--------------------- .nv.info._ZN3cub18CUB_300001_SM_10006detail8for_each13static_kernelINS2_12policy_hub_t12policy_500_tEmN6thrust24THRUST_300001_SM_1000_NS8cuda_cub20__uninitialized_fill7functorINS7_10device_ptrIdEEdEEEEvT0_T1_ --------------------------
	.section	.nv.info._ZN3cub18CUB_300001_SM_10006detail8for_each13static_kernelINS2_12policy_hub_t12policy_500_tEmN6thrust24THRUST_300001_SM_1000_NS8cuda_cub20__uninitialized_fill7functorINS7_10device_ptrIdEEdEEEEvT0_T1_,"",@"SHT_CUDA_INFO"
	.sectionflags	@""
	.align	4


	//----- nvinfo : EIATTR_CUDA_API_VERSION
	.align		4
        /*0000*/ 	.byte	0x04, 0x37
        /*0002*/ 	.short	(.L_107 - .L_106)
.L_106:
        /*0004*/ 	.word	0x00000082


	//----- nvinfo : EIATTR_KPARAM_INFO
	.align		4
.L_107:
        /*0008*/ 	.byte	0x04, 0x17
        /*000a*/ 	.short	(.L_109 - .L_108)
.L_108:
        /*000c*/ 	.word	0x00000000
        /*0010*/ 	.short	0x0001
        /*0012*/ 	.short	0x0008
        /*0014*/ 	.byte	0x00, 0xf0, 0x41, 0x00


	//----- nvinfo : EIATTR_KPARAM_INFO
	.align		4
.L_109:
        /*0018*/ 	.byte	0x04, 0x17
        /*001a*/ 	.short	(.L_111 - .L_110)
.L_110:
        /*001c*/ 	.word	0x00000000
        /*0020*/ 	.short	0x0000
        /*0022*/ 	.short	0x0000
        /*0024*/ 	.byte	0x00, 0xf0, 0x21, 0x00


	//----- nvinfo : EIATTR_SPARSE_MMA_MASK
	.align		4
.L_111:
        /*0028*/ 	.byte	0x03, 0x50
        /*002a*/ 	.short	0x0000


	//----- nvinfo : EIATTR_MAXREG_COUNT
	.align		4
        /*002c*/ 	.byte	0x03, 0x1b
        /*002e*/ 	.short	0x00ff


	//----- nvinfo : EIATTR_MERCURY_ISA_VERSION
	.align		4
        /*0030*/ 	.byte	0x03, 0x5f
        /*0032*/ 	.short	0x0101


	//----- nvinfo : EIATTR_VRC_CTA_INIT_COUNT
	.align		4
        /*0034*/ 	.byte	0x02, 0x4a
	.zero		1
	.zero		1


	//----- nvinfo : EIATTR_EXIT_INSTR_OFFSETS
	.align		4
        /*0038*/ 	.byte	0x04, 0x1c
        /*003a*/ 	.short	(.L_113 - .L_112)


	//   ....[0]....
.L_112:
        /*003c*/ 	.word	0x00000130


	//   ....[1]....
        /*0040*/ 	.word	0x00000230


	//   ....[2]....
        /*0044*/ 	.word	0x00000260


	//----- nvinfo : EIATTR_MAX_THREADS
	.align		4
.L_113:
        /*0048*/ 	.byte	0x04, 0x05
        /*004a*/ 	.short	(.L_115 - .L_114)
.L_114:
        /*004c*/ 	.word	0x00000100
        /*0050*/ 	.word	0x00000001
        /*0054*/ 	.word	0x00000001


	//----- nvinfo : EIATTR_CBANK_PARAM_SIZE
	.align		4
.L_115:
        /*0058*/ 	.byte	0x03, 0x19
        /*005a*/ 	.short	0x0018


	//----- nvinfo : EIATTR_PARAM_CBANK
	.align		4
        /*005c*/ 	.byte	0x04, 0x0a
        /*005e*/ 	.short	(.L_117 - .L_116)
	.align		4
.L_116:
        /*0060*/ 	.word	index@(.nv.constant0._ZN3cub18CUB_300001_SM_10006detail8for_each13static_kernelINS2_12policy_hub_t12policy_500_tEmN6thrust24THRUST_300001_SM_1000_NS8cuda_cub20__uninitialized_fill7functorINS7_10device_ptrIdEEdEEEEvT0_T1_)
        /*0064*/ 	.short	0x0380
        /*0066*/ 	.short	0x0018


	//----- nvinfo : EIATTR_SW_WAR
	.align		4
.L_117:
        /*0068*/ 	.byte	0x04, 0x36
        /*006a*/ 	.short	(.L_119 - .L_118)
.L_118:
        /*006c*/ 	.word	0x00000008
.L_119:


//--------------------- .nv.info._ZN3cub18CUB_300001_SM_10006detail11EmptyKernelIvEEvv --------------------------
	.section	.nv.info._ZN3cub18CUB_300001_SM_10006detail11EmptyKernelIvEEvv,"",@"SHT_CUDA_INFO"
	.sectionflags	@""
	.align	4


	//----- nvinfo : EIATTR_CUDA_API_VERSION
	.align		4
        /*0000*/ 	.byte	0x04, 0x37
        /*0002*/ 	.short	(.L_121 - .L_120)
.L_120:
        /*0004*/ 	.word	0x00000082


	//----- nvinfo : EIATTR_SPARSE_MMA_MASK
	.align		4
.L_121:
        /*0008*/ 	.byte	0x03, 0x50
        /*000a*/ 	.short	0x0000


	//----- nvinfo : EIATTR_MAXREG_COUNT
	.align		4
        /*000c*/ 	.byte	0x03, 0x1b
        /*000e*/ 	.short	0x00ff


	//----- nvinfo : EIATTR_MERCURY_ISA_VERSION
	.align		4
        /*0010*/ 	.byte	0x03, 0x5f
        /*0012*/ 	.short	0x0101


	//----- nvinfo : EIATTR_VRC_CTA_INIT_COUNT
	.align		4
        /*0014*/ 	.byte	0x02, 0x4a
	.zero		1
	.zero		1


	//----- nvinfo : EIATTR_EXIT_INSTR_OFFSETS
	.align		4
        /*0018*/ 	.byte	0x04, 0x1c
        /*001a*/ 	.short	(.L_123 - .L_122)


	//   ....[0]....
.L_122:
        /*001c*/ 	.word	0x00000010


	//----- nvinfo : EIATTR_SW_WAR
	.align		4
.L_123:
        /*0020*/ 	.byte	0x04, 0x36
        /*0022*/ 	.short	(.L_125 - .L_124)
.L_124:
        /*0024*/ 	.word	0x00000008
.L_125:


//--------------------- .nv.info._Z11kernelCountPiPdii --------------------------
	.section	.nv.info._Z11kernelCountPiPdii,"",@"SHT_CUDA_INFO"
	.sectionflags	@""
	.align	4


	//----- nvinfo : EIATTR_CUDA_API_VERSION
	.align		4
        /*0000*/ 	.byte	0x04, 0x37
        /*0002*/ 	.short	(.L_127 - .L_126)
.L_126:
        /*0004*/ 	.word	0x00000082


	//----- nvinfo : EIATTR_KPARAM_INFO
	.align		4
.L_127:
        /*0008*/ 	.byte	0x04, 0x17
        /*000a*/ 	.short	(.L_129 - .L_128)
.L_128:
        /*000c*/ 	.word	0x00000000
        /*0010*/ 	.short	0x0003
        /*0012*/ 	.short	0x0014
        /*0014*/ 	.byte	0x00, 0xf0, 0x11, 0x00


	//----- nvinfo : EIATTR_KPARAM_INFO
	.align		4
.L_129:
        /*0018*/ 	.byte	0x04, 0x17
        /*001a*/ 	.short	(.L_131 - .L_130)
.L_130:
        /*001c*/ 	.word	0x00000000
        /*0020*/ 	.short	0x0002
        /*0022*/ 	.short	0x0010
        /*0024*/ 	.byte	0x00, 0xf0, 0x11, 0x00


	//----- nvinfo : EIATTR_KPARAM_INFO
	.align		4
.L_131:
        /*0028*/ 	.byte	0x04, 0x17
        /*002a*/ 	.short	(.L_133 - .L_132)
.L_132:
        /*002c*/ 	.word	0x00000000
        /*0030*/ 	.short	0x0001
        /*0032*/ 	.short	0x0008
        /*0034*/ 	.byte	0x00, 0xf5, 0x21, 0x00


	//----- nvinfo : EIATTR_KPARAM_INFO
	.align		4
.L_133:
        /*0038*/ 	.byte	0x04, 0x17
        /*003a*/ 	.short	(.L_135 - .L_134)
.L_134:
        /*003c*/ 	.word	0x00000000
        /*0040*/ 	.short	0x0000
        /*0042*/ 	.short	0x0000
        /*0044*/ 	.byte	0x00, 0xf5, 0x21, 0x00


	//----- nvinfo : EIATTR_SPARSE_MMA_MASK
	.align		4
.L_135:
        /*0048*/ 	.byte	0x03, 0x50
        /*004a*/ 	.short	0x0000


	//----- nvinfo : EIATTR_MAXREG_COUNT
	.align		4
        /*004c*/ 	.byte	0x03, 0x1b
        /*004e*/ 	.short	0x00ff


	//----- nvinfo : EIATTR_MERCURY_ISA_VERSION
	.align		4
        /*0050*/ 	.byte	0x03, 0x5f
        /*0052*/ 	.short	0x0101


	//----- nvinfo : EIATTR_VRC_CTA_INIT_COUNT
	.align		4
        /*0054*/ 	.byte	0x02, 0x4a
	.zero		1
	.zero		1


	//----- nvinfo : EIATTR_EXIT_INSTR_OFFSETS
	.align		4
        /*0058*/ 	.byte	0x04, 0x1c
        /*005a*/ 	.short	(.L_137 - .L_136)


	//   ....[0]....
.L_136:
        /*005c*/ 	.word	0x00000040


	//   ....[1]....
        /*0060*/ 	.word	0x00000c00


	//----- nvinfo : EIATTR_CBANK_PARAM_SIZE
	.align		4
.L_137:
        /*0064*/ 	.byte	0x03, 0x19
        /*0066*/ 	.short	0x0018


	//----- nvinfo : EIATTR_PARAM_CBANK
	.align		4
        /*0068*/ 	.byte	0x04, 0x0a
        /*006a*/ 	.short	(.L_139 - .L_138)
	.align		4
.L_138:
        /*006c*/ 	.word	index@(.nv.constant0._Z11kernelCountPiPdii)
        /*0070*/ 	.short	0x0380
        /*0072*/ 	.short	0x0018


	//----- nvinfo : EIATTR_SW_WAR
	.align		4
.L_139:
        /*0074*/ 	.byte	0x04, 0x36
        /*0076*/ 	.short	(.L_141 - .L_140)
.L_140:
        /*0078*/ 	.word	0x00000008
.L_141:


//--------------------- .nv.info._Z13computeRandomP17curandStateXORWOWPdi --------------------------
	.section	.nv.info._Z13computeRandomP17curandStateXORWOWPdi,"",@"SHT_CUDA_INFO"
	.sectionflags	@""
	.align	4


	//----- nvinfo : EIATTR_CUDA_API_VERSION
	.align		4
        /*0000*/ 	.byte	0x04, 0x37
        /*0002*/ 	.short	(.L_143 - .L_142)
.L_142:
        /*0004*/ 	.word	0x00000082


	//----- nvinfo : EIATTR_KPARAM_INFO
	.align		4
.L_143:
        /*0008*/ 	.byte	0x04, 0x17
        /*000a*/ 	.short	(.L_145 - .L_144)
.L_144:
        /*000c*/ 	.word	0x00000000
        /*0010*/ 	.short	0x0002
        /*0012*/ 	.short	0x0010
        /*0014*/ 	.byte	0x00, 0xf0, 0x11, 0x00


	//----- nvinfo : EIATTR_KPARAM_INFO
	.align		4
.L_145:
        /*0018*/ 	.byte	0x04, 0x17
        /*001a*/ 	.short	(.L_147 - .L_146)
.L_146:
        /*001c*/ 	.word	0x00000000
        /*0020*/ 	.short	0x0001
        /*0022*/ 	.short	0x0008
        /*0024*/ 	.byte	0x00, 0xf5, 0x21, 0x00


	//----- nvinfo : EIATTR_KPARAM_INFO
	.align		4
.L_147:
        /*0028*/ 	.byte	0x04, 0x17
        /*002a*/ 	.short	(.L_149 - .L_148)
.L_148:
        /*002c*/ 	.word	0x00000000
        /*0030*/ 	.short	0x0000
        /*0032*/ 	.short	0x0000
        /*0034*/ 	.byte	0x00, 0xf5, 0x21, 0x00


	//----- nvinfo : EIATTR_SPARSE_MMA_MASK
	.align		4
.L_149:
        /*0038*/ 	.byte	0x03, 0x50
        /*003a*/ 	.short	0x0000


	//----- nvinfo : EIATTR_MAXREG_COUNT
	.align		4
        /*003c*/ 	.byte	0x03, 0x1b
        /*003e*/ 	.short	0x00ff


	//----- nvinfo : EIATTR_MERCURY_ISA_VERSION
	.align		4
        /*0040*/ 	.byte	0x03, 0x5f
        /*0042*/ 	.short	0x0101


	//----- nvinfo : EIATTR_VRC_CTA_INIT_COUNT
	.align		4
        /*0044*/ 	.byte	0x02, 0x4a
	.zero		1
	.zero		1


	//----- nvinfo : EIATTR_EXIT_INSTR_OFFSETS
	.align		4
        /*0048*/ 	.byte	0x04, 0x1c
        /*004a*/ 	.short	(.L_151 - .L_150)


	//   ....[0]....
.L_150:
        /*004c*/ 	.word	0x00000070


	//   ....[1]....
        /*0050*/ 	.word	0x000003e0


	//----- nvinfo : EIATTR_CRS_STACK_SIZE
	.align		4
.L_151:
        /*0054*/ 	.byte	0x04, 0x1e
        /*0056*/ 	.short	(.L_153 - .L_152)
.L_152:
        /*0058*/ 	.word	0x00000000


	//----- nvinfo : EIATTR_CBANK_PARAM_SIZE
	.align		4
.L_153:
        /*005c*/ 	.byte	0x03, 0x19
        /*005e*/ 	.short	0x0014


	//----- nvinfo : EIATTR_PARAM_CBANK
	.align		4
        /*0060*/ 	.byte	0x04, 0x0a
        /*0062*/ 	.short	(.L_155 - .L_154)
	.align		4
.L_154:
        /*0064*/ 	.word	index@(.nv.constant0._Z13computeRandomP17curandStateXORWOWPdi)
        /*0068*/ 	.short	0x0380
        /*006a*/ 	.short	0x0014


	//----- nvinfo : EIATTR_SW_WAR
	.align		4
.L_155:
        /*006c*/ 	.byte	0x04, 0x36
        /*006e*/ 	.short	(.L_157 - .L_156)
.L_156:
        /*0070*/ 	.word	0x00000008
.L_157:


//--------------------- .nv.info._Z8initRandyP17curandStateXORWOWi --------------------------
	.section	.nv.info._Z8initRandyP17curandStateXORWOWi,"",@"SHT_CUDA_INFO"
	.sectionflags	@""
	.align	4


	//----- nvinfo : EIATTR_CUDA_API_VERSION
	.align		4
        /*0000*/ 	.byte	0x04, 0x37
        /*0002*/ 	.short	(.L_159 - .L_158)
.L_158:
        /*0004*/ 	.word	0x00000082


	//----- nvinfo : EIATTR_KPARAM_INFO
	.align		4
.L_159:
        /*0008*/ 	.byte	0x04, 0x17
        /*000a*/ 	.short	(.L_161 - .L_160)
.L_160:
        /*000c*/ 	.word	0x00000000
        /*0010*/ 	.short	0x0002
        /*0012*/ 	.short	0x0010
        /*0014*/ 	.byte	0x00, 0xf0, 0x11, 0x00


	//----- nvinfo : EIATTR_KPARAM_INFO
	.align		4
.L_161:
        /*0018*/ 	.byte	0x04, 0x17
        /*001a*/ 	.short	(.L_163 - .L_162)
.L_162:
        /*001c*/ 	.word	0x00000000
        /*0020*/ 	.short	0x0001
        /*0022*/ 	.short	0x0008
        /*0024*/ 	.byte	0x00, 0xf5, 0x21, 0x00


	//----- nvinfo : EIATTR_KPARAM_INFO
	.align		4
.L_163:
        /*0028*/ 	.byte	0x04, 0x17
        /*002a*/ 	.short	(.L_165 - .L_164)
.L_164:
        /*002c*/ 	.word	0x00000000
        /*0030*/ 	.short	0x0000
        /*0032*/ 	.short	0x0000
        /*0034*/ 	.byte	0x00, 0xf0, 0x21, 0x00


	//----- nvinfo : EIATTR_SPARSE_MMA_MASK
	.align		4
.L_165:
        /*0038*/ 	.byte	0x03, 0x50
        /*003a*/ 	.short	0x0000


	//----- nvinfo : EIATTR_MAXREG_COUNT
	.align		4
        /*003c*/ 	.byte	0x03, 0x1b
        /*003e*/ 	.short	0x0020


	//----- nvinfo : EIATTR_MERCURY_ISA_VERSION
	.align		4
        /*0040*/ 	.byte	0x03, 0x5f
        /*0042*/ 	.short	0x0101


	//----- nvinfo : EIATTR_VRC_CTA_INIT_COUNT
	.align		4
        /*0044*/ 	.byte	0x02, 0x4a
	.zero		1
	.zero		1


	//----- nvinfo : EIATTR_EXIT_INSTR_OFFSETS
	.align		4
        /*0048*/ 	.byte	0x04, 0x1c
        /*004a*/ 	.short	(.L_167 - .L_166)


	//   ....[0]....
.L_166:
        /*004c*/ 	.word	0x00000070


	//   ....[1]....
        /*0050*/ 	.word	0x00000ef0


	//----- nvinfo : EIATTR_MAX_THREADS
	.align		4
.L_167:
        /*0054*/ 	.byte	0x04, 0x05
        /*0056*/ 	.short	(.L_169 - .L_168)
.L_168:
        /*0058*/ 	.word	0x00000400
        /*005c*/ 	.word	0x00000001
        /*0060*/ 	.word	0x00000001


	//----- nvinfo : EIATTR_CRS_STACK_SIZE
	.align		4
.L_169:
        /*0064*/ 	.byte	0x04, 0x1e
        /*0066*/ 	.short	(.L_171 - .L_170)
.L_170:
        /*0068*/ 	.word	0x00000000


	//----- nvinfo : EIATTR_CBANK_PARAM_SIZE
	.align		4
.L_171:
        /*006c*/ 	.byte	0x03, 0x19
        /*006e*/ 	.short	0x0014


	//----- nvinfo : EIATTR_PARAM_CBANK
	.align		4
        /*0070*/ 	.byte	0x04, 0x0a
        /*0072*/ 	.short	(.L_173 - .L_172)
	.align		4
.L_172:
        /*0074*/ 	.word	index@(.nv.constant0._Z8initRandyP17curandStateXORWOWi)
        /*0078*/ 	.short	0x0380
        /*007a*/ 	.short	0x0014


	//----- nvinfo : EIATTR_SW_WAR
	.align		4
.L_173:
        /*007c*/ 	.byte	0x04, 0x36
        /*007e*/ 	.short	(.L_175 - .L_174)
.L_174:
        /*0080*/ 	.word	0x00000008
.L_175:


//--------------------- .nv.callgraph             --------------------------
	.section	.nv.callgraph,"",@"SHT_CUDA_CALLGRAPH"
	.align	4
	.sectionentsize	8
	.align		4
        /*0000*/ 	.word	0x00000000
	.align		4
        /*0004*/ 	.word	0xffffffff
	.align		4
        /*0008*/ 	.word	0x00000000
	.align		4
        /*000c*/ 	.word	0xfffffffe
	.align		4
        /*0010*/ 	.word	0x00000000
	.align		4
        /*0014*/ 	.word	0xfffffffd
	.align		4
        /*0018*/ 	.word	0x00000000
	.align		4
        /*001c*/ 	.word	0xfffffffc


//--------------------- .nv.constant4             --------------------------
	.section	.nv.constant4,"a",@progbits
	.align	8
	.align		8
.nv.constant4:
        /*0000*/ 	.dword	precalc_xorwow_matrix
	.align		8
        /*0008*/ 	.dword	precalc_xorwow_offset_matrix
	.align		8
        /*0010*/ 	.dword	mrg32k3aM1
	.align		8
        /*0018*/ 	.dword	mrg32k3aM2
	.align		8
        /*0020*/ 	.dword	mrg32k3aM1SubSeq
	.align		8
        /*0028*/ 	.dword	mrg32k3aM2SubSeq
	.align		8
        /*0030*/ 	.dword	mrg32k3aM1Seq
	.align		8
        /*0038*/ 	.dword	mrg32k3aM2Seq
	.align		8
        /*0040*/ 	.dword	_ZN34_INTERNAL_8788587e_4_k_cu_2c81342a4cuda3std3__45__cpo5beginE
	.align		8
        /*0048*/ 	.dword	_ZN34_INTERNAL_8788587e_4_k_cu_2c81342a4cuda3std3__45__cpo3endE
	.align		8
        /*0050*/ 	.dword	_ZN34_INTERNAL_8788587e_4_k_cu_2c81342a4cuda3std3__45__cpo6cbeginE
	.align		8
        /*0058*/ 	.dword	_ZN34_INTERNAL_8788587e_4_k_cu_2c81342a4cuda3std3__45__cpo4cendE
	.align		8
        /*0060*/ 	.dword	_ZN34_INTERNAL_8788587e_4_k_cu_2c81342a4cuda3std3__45__cpo6rbeginE
	.align		8
        /*0068*/ 	.dword	_ZN34_INTERNAL_8788587e_4_k_cu_2c81342a4cuda3std3__45__cpo4rendE
	.align		8
        /*0070*/ 	.dword	_ZN34_INTERNAL_8788587e_4_k_cu_2c81342a4cuda3std3__45__cpo7crbeginE
	.align		8
        /*0078*/ 	.dword	_ZN34_INTERNAL_8788587e_4_k_cu_2c81342a4cuda3std3__45__cpo5crendE
	.align		8
        /*0080*/ 	.dword	_ZN34_INTERNAL_8788587e_4_k_cu_2c81342a4cuda3std3__436_GLOBAL__N__8788587e_4_k_cu_2c81342a6ignoreE
	.align		8
        /*0088*/ 	.dword	_ZN34_INTERNAL_8788587e_4_k_cu_2c81342a4cuda3std3__419piecewise_constructE
	.align		8
        /*0090*/ 	.dword	_ZN34_INTERNAL_8788587e_4_k_cu_2c81342a4cuda3std3__48in_placeE
	.align		8
        /*0098*/ 	.dword	_ZN34_INTERNAL_8788587e_4_k_cu_2c81342a4cuda3std3__420unreachable_sentinelE
	.align		8
        /*00a0*/ 	.dword	_ZN34_INTERNAL_8788587e_4_k_cu_2c81342a4cuda3std3__47nulloptE
	.align		8
        /*00a8*/ 	.dword	_ZN34_INTERNAL_8788587e_4_k_cu_2c81342a4cuda3std3__48unexpectE
	.align		8
        /*00b0*/ 	.dword	_ZN34_INTERNAL_8788587e_4_k_cu_2c81342a4cuda3std6ranges3__45__cpo4swapE
	.align		8
        /*00b8*/ 	.dword	_ZN34_INTERNAL_8788587e_4_k_cu_2c81342a4cuda3std6ranges3__45__cpo9iter_moveE
	.align		8
        /*00c0*/ 	.dword	_ZN34_INTERNAL_8788587e_4_k_cu_2c81342a4cuda3std6ranges3__45__cpo5beginE
	.align		8
        /*00c8*/ 	.dword	_ZN34_INTERNAL_8788587e_4_k_cu_2c81342a4cuda3std6ranges3__45__cpo3endE
	.align		8
        /*00d0*/ 	.dword	_ZN34_INTERNAL_8788587e_4_k_cu_2c81342a4cuda3std6ranges3__45__cpo6cbeginE
	.align		8
        /*00d8*/ 	.dword	_ZN34_INTERNAL_8788587e_4_k_cu_2c81342a4cuda3std6ranges3__45__cpo4cendE
	.align		8
        /*00e0*/ 	.dword	_ZN34_INTERNAL_8788587e_4_k_cu_2c81342a4cuda3std6ranges3__45__cpo7advanceE
	.align		8
        /*00e8*/ 	.dword	_ZN34_INTERNAL_8788587e_4_k_cu_2c81342a4cuda3std6ranges3__45__cpo9iter_swapE
	.align		8
        /*00f0*/ 	.dword	_ZN34_INTERNAL_8788587e_4_k_cu_2c81342a4cuda3std6ranges3__45__cpo4nextE
	.align		8
        /*00f8*/ 	.dword	_ZN34_INTERNAL_8788587e_4_k_cu_2c81342a4cuda3std6ranges3__45__cpo4prevE
	.align		8
        /*0100*/ 	.dword	_ZN34_INTERNAL_8788587e_4_k_cu_2c81342a4cuda3std6ranges3__45__cpo4dataE
	.align		8
        /*0108*/ 	.dword	_ZN34_INTERNAL_8788587e_4_k_cu_2c81342a4cuda3std6ranges3__45__cpo5cdataE
	.align		8
        /*0110*/ 	.dword	_ZN34_INTERNAL_8788587e_4_k_cu_2c81342a4cuda3std6ranges3__45__cpo4sizeE
	.align		8
        /*0118*/ 	.dword	_ZN34_INTERNAL_8788587e_4_k_cu_2c81342a4cuda3std6ranges3__45__cpo5ssizeE
	.align		8
        /*0120*/ 	.dword	_ZN34_INTERNAL_8788587e_4_k_cu_2c81342a4cuda3std6ranges3__45__cpo8distanceE
	.align		8
        /*0128*/ 	.dword	_ZN34_INTERNAL_8788587e_4_k_cu_2c81342a6thrust24THRUST_300001_SM_1000_NS8cuda_cub3parE
	.align		8
        /*0130*/ 	.dword	_ZN34_INTERNAL_8788587e_4_k_cu_2c81342a6thrust24THRUST_300001_SM_1000_NS8cuda_cub10par_nosyncE
	.align		8
        /*0138*/ 	.dword	_ZN34_INTERNAL_8788587e_4_k_cu_2c81342a6thrust24THRUST_300001_SM_1000_NS6system6detail10sequential3seqE
	.align		8
        /*0140*/ 	.dword	_ZN34_INTERNAL_8788587e_4_k_cu_2c81342a6thrust24THRUST_300001_SM_1000_NS12placeholders2_1E
	.align		8
        /*0148*/ 	.dword	_ZN34_INTERNAL_8788587e_4_k_cu_2c81342a6thrust24THRUST_300001_SM_1000_NS12placeholders2_2E
	.align		8
        /*0150*/ 	.dword	_ZN34_INTERNAL_8788587e_4_k_cu_2c81342a6thrust24THRUST_300001_SM_1000_NS12placeholders2_3E
	.align		8
        /*0158*/ 	.dword	_ZN34_INTERNAL_8788587e_4_k_cu_2c81342a6thrust24THRUST_300001_SM_1000_NS12placeholders2_4E
	.align		8
        /*0160*/ 	.dword	_ZN34_INTERNAL_8788587e_4_k_cu_2c81342a6thrust24THRUST_300001_SM_1000_NS12placeholders2_5E
	.align		8
        /*0168*/ 	.dword	_ZN34_INTERNAL_8788587e_4_k_cu_2c81342a6thrust24THRUST_300001_SM_1000_NS12placeholders2_6E
	.align		8
        /*0170*/ 	.dword	_ZN34_INTERNAL_8788587e_4_k_cu_2c81342a6thrust24THRUST_300001_SM_1000_NS12placeholders2_7E
	.align		8
        /*0178*/ 	.dword	_ZN34_INTERNAL_8788587e_4_k_cu_2c81342a6thrust24THRUST_300001_SM_1000_NS12placeholders2_8E
	.align		8
        /*0180*/ 	.dword	_ZN34_INTERNAL_8788587e_4_k_cu_2c81342a6thrust24THRUST_300001_SM_1000_NS12placeholders2_9E
	.align		8
        /*0188*/ 	.dword	_ZN34_INTERNAL_8788587e_4_k_cu_2c81342a6thrust24THRUST_300001_SM_1000_NS12placeholders3_10E
	.align		8
        /*0190*/ 	.dword	_ZN34_INTERNAL_8788587e_4_k_cu_2c81342a6thrust24THRUST_300001_SM_1000_NS3seqE


//--------------------- .nv.constant3             --------------------------
	.section	.nv.constant3,"a",@progbits
	.align	8
.nv.constant3:
	.type		__cr_lgamma_table,@object
	.size		__cr_lgamma_table,(.L_8 - __cr_lgamma_table)
__cr_lgamma_table:
        /*0000*/ 	.byte	0x00, 0x00, 0x00, 0x00, 0x00, 0x00, 0x00, 0x00, 0x00, 0x00, 0x00, 0x00, 0x00, 0x00, 0x00, 0x00
        /*0010*/ 	.byte	0xef, 0x39, 0xfa, 0xfe, 0x42, 0x2e, 0xe6, 0x3f, 0x02, 0x20, 0x2a, 0xfa, 0x0b, 0xab, 0xfc, 0x3f
        /*0020*/ 	.byte	0xf9, 0x2c, 0x92, 0x7c, 0xa7, 0x6c, 0x09, 0x40, 0xc9, 0x79, 0x44, 0x3c, 0x64, 0x26, 0x13, 0x40
        /*0030*/ 	.byte	0xca, 0x01, 0xcf, 0x3a, 0x27, 0x51, 0x1a, 0x40, 0x30, 0xcc, 0x2d, 0xf3, 0xe1, 0x0c, 0x21, 0x40
        /*0040*/ 	.byte	0x0d, 0xb7, 0xfc, 0x82, 0x8e, 0x35, 0x25, 0x40
.L_8:


//--------------------- .text._ZN3cub18CUB_300001_SM_10006detail8for_each13static_kernelINS2_12policy_hub_t12policy_500_tEmN6thrust24THRUST_300001_SM_1000_NS8cuda_cub20__uninitialized_fill7functorINS7_10device_ptrI17curandStateXORWOWEESC_EEEEvT0_T1_ --------------------------
	.section	.text._ZN3cub18CUB_300001_SM_10006detail8for_each13static_kernelINS2_12policy_hub_t12policy_500_tEmN6thrust24THRUST_300001_SM_1000_NS8cuda_cub20__uninitialized_fill7functorINS7_10device_ptrI17curandStateXORWOWEESC_EEEEvT0_T1_,"ax",@progbits
	.align	128
        .global         _ZN3cub18CUB_300001_SM_10006detail8for_each13static_kernelINS2_12policy_hub_t12policy_500_tEmN6thrust24THRUST_300001_SM_1000_NS8cuda_cub20__uninitialized_fill7functorINS7_10device_ptrI17curandStateXORWOWEESC_EEEEvT0_T1_
        .type           _ZN3cub18CUB_300001_SM_10006detail8for_each13static_kernelINS2_12policy_hub_t12policy_500_tEmN6thrust24THRUST_300001_SM_1000_NS8cuda_cub20__uninitialized_fill7functorINS7_10device_ptrI17curandStateXORWOWEESC_EEEEvT0_T1_,@function
        .size           _ZN3cub18CUB_300001_SM_10006detail8for_each13static_kernelINS2_12policy_hub_t12policy_500_tEmN6thrust24THRUST_300001_SM_1000_NS8cuda_cub20__uninitialized_fill7functorINS7_10device_ptrI17curandStateXORWOWEESC_EEEEvT0_T1_,(.L_x_29 - _ZN3cub18CUB_300001_SM_10006detail8for_each13static_kernelINS2_12policy_hub_t12policy_500_tEmN6thrust24THRUST_300001_SM_1000_NS8cuda_cub20__uninitialized_fill7functorINS7_10device_ptrI17curandStateXORWOWEESC_EEEEvT0_T1_)
        .other          _ZN3cub18CUB_300001_SM_10006detail8for_each13static_kernelINS2_12policy_hub_t12policy_500_tEmN6thrust24THRUST_300001_SM_1000_NS8cuda_cub20__uninitialized_fill7functorINS7_10device_ptrI17curandStateXORWOWEESC_EEEEvT0_T1_,@"STO_CUDA_ENTRY STV_DEFAULT"
_ZN3cub18CUB_300001_SM_10006detail8for_each13static_kernelINS2_12policy_hub_t12policy_500_tEmN6thrust24THRUST_300001_SM_1000_NS8cuda_cub20__uninitialized_fill7functorINS7_10device_ptrI17curandStateXORWOWEESC_EEEEvT0_T1_:
.text._ZN3cub18CUB_300001_SM_10006detail8for_each13static_kernelINS2_12policy_hub_t12policy_500_tEmN6thrust24THRUST_300001_SM_1000_NS8cuda_cub20__uninitialized_fill7functorINS7_10device_ptrI17curandStateXORWOWEESC_EEEEvT0_T1_:
[----:B------:R-:W-:Y:S08]  /*0000*/  LDC R1, c[0x0][0x37c] ;  /* 0x0000df00ff017b82 */ /* 0x000ff00000000800 */
[----:B------:R-:W0:Y:S01]  /*0010*/  S2UR UR4, SR_CTAID.X ;  /* 0x00000000000479c3 */ /* 0x000e220000002500 */
[----:B------:R-:W1:Y:S01]  /*0020*/  LDCU.64 UR6, c[0x0][0x380] ;  /* 0x00007000ff0677ac */ /* 0x000e620008000a00 */
[----:B------:R-:W2:Y:S01]  /*0030*/  LDCU.64 UR8, c[0x0][0x358] ;  /* 0x00006b00ff0877ac */ /* 0x000ea20008000a00 */
[----:B0-----:R-:W-:-:S04]  /*0040*/  UIMAD.WIDE.U32 UR4, UR4, 0x200, URZ ;  /* 0x00000200040478a5 */ /* 0x001fc8000f8e00ff */
[----:B-1----:R-:W-:-:S04]  /*0050*/  UIADD3 UR6, UP0, UPT, -UR4, UR6, URZ ;  /* 0x0000000604067290 */ /* 0x002fc8000ff1e1ff */
[----:B------:R-:W-:Y:S02]  /*0060*/  UIADD3.X UR7, UPT, UPT, ~UR5, UR7, URZ, UP0, !UPT ;  /* 0x0000000705077290 */ /* 0x000fe400087fe5ff */
[----:B------:R-:W-:-:S04]  /*0070*/  UISETP.GE.U32.AND UP0, UPT, UR6, 0x200, UPT ;  /* 0x000002000600788c */ /* 0x000fc8000bf06070 */
[----:B------:R-:W-:-:S09]  /*0080*/  UISETP.GE.U32.AND.EX UP0, UPT, UR7, URZ, UPT, UP0 ;  /* 0x000000ff0700728c */ /* 0x000fd2000bf06100 */
[----:B--2---:R-:W-:Y:S05]  /*0090*/  BRA.U !UP0, `(.L_x_0) ;  /* 0x0000000108687547 */ /* 0x004fea000b800000 */
[----:B------:R-:W0:Y:S01]  /*00a0*/  S2R R0, SR_TID.X ;  /* 0x0000000000007919 */ /* 0x000e220000002100 */
[----:B------:R-:W1:Y:S08]  /*00b0*/  LDC.64 R2, c[0x0][0x388] ;  /* 0x0000e200ff027b82 */ /* 0x000e700000000a00 */
[----:B------:R-:W2:Y:S08]  /*00c0*/  LDC.64 R8, c[0x0][0x390] ;  /* 0x0000e400ff087b82 */ /* 0x000eb00000000a00 */
[----:B------:R-:W3:Y:S08]  /*00d0*/  LDC.64 R10, c[0x0][0x398] ;  /* 0x0000e600ff0a7b82 */ /* 0x000ef00000000a00 */
[----:B------:R-:W4:Y:S01]  /*00e0*/  LDC.64 R12, c[0x0][0x3a0] ;  /* 0x0000e800ff0c7b82 */ /* 0x000f220000000a00 */
[----:B0-----:R-:W-:-:S07]  /*00f0*/  IADD3 R7, P0, PT, R0, UR4, RZ ;  /* 0x0000000400077c10 */ /* 0x001fce000ff1e0ff */
[----:B------:R-:W0:Y:S01]  /*0100*/  LDC.64 R14, c[0x0][0x3a8] ;  /* 0x0000ea00ff0e7b82 */ /* 0x000e220000000a00 */
[----:B------:R-:W-:Y:S02]  /*0110*/  IMAD.X R0, RZ, RZ, UR5, P0 ;  /* 0x00000005ff007e24 */ /* 0x000fe400080e06ff */
[----:B-1----:R-:W-:-:S05]  /*0120*/  IMAD.WIDE.U32 R2, R7, 0x30, R2 ;  /* 0x0000003007027825 */ /* 0x002fca00078e0002 */
[----:B------:R-:W1:Y:S01]  /*0130*/  LDC R17, c[0x0][0x3b0] ;  /* 0x0000ec00ff117b82 */ /* 0x000e620000000800 */
[----:B------:R-:W-:-:S05]  /*0140*/  IMAD R7, R0, 0x30, RZ ;  /* 0x0000003000077824 */ /* 0x000fca00078e02ff */
[----:B------:R-:W-:Y:S02]  /*0150*/  IADD3 R3, PT, PT, R3, R7, RZ ;  /* 0x0000000703037210 */ /* 0x000fe40007ffe0ff */
[----:B------:R-:W5:Y:S03]  /*0160*/  LDC.64 R4, c[0x0][0x3b8] ;  /* 0x0000ee00ff047b82 */ /* 0x000f660000000a00 */
[----:B--2---:R-:W-:Y:S04]  /*0170*/  STG.E.64 desc[UR8][R2.64], R8 ;  /* 0x0000000802007986 */ /* 0x004fe8000c101b08 */
[----:B------:R-:W-:Y:S04]  /*0180*/  STG.E.64 desc[UR8][R2.64+0x3000], R8 ;  /* 0x0030000802007986 */ /* 0x000fe8000c101b08 */
[----:B---3--:R-:W-:Y:S04]  /*0190*/  STG.E.64 desc[UR8][R2.64+0x8], R10 ;  /* 0x0000080a02007986 */ /* 0x008fe8000c101b08 */
[----:B------:R-:W-:Y:S04]  /*01a0*/  STG.E.64 desc[UR8][R2.64+0x3008], R10 ;  /* 0x0030080a02007986 */ /* 0x000fe8000c101b08 */
[----:B----4-:R-:W-:Y:S04]  /*01b0*/  STG.E.64 desc[UR8][R2.64+0x10], R12 ;  /* 0x0000100c02007986 */ /* 0x010fe8000c101b08 */
[----:B------:R-:W-:Y:S04]  /*01c0*/  STG.E.64 desc[UR8][R2.64+0x3010], R12 ;  /* 0x0030100c02007986 */ /* 0x000fe8000c101b08 */
[----:B0-----:R-:W-:Y:S04]  /*01d0*/  STG.E.64 desc[UR8][R2.64+0x18], R14 ;  /* 0x0000180e02007986 */ /* 0x001fe8000c101b08 */
[----:B------:R-:W-:Y:S04]  /*01e0*/  STG.E.64 desc[UR8][R2.64+0x3018], R14 ;  /* 0x0030180e02007986 */ /* 0x000fe8000c101b08 */
[----:B-1----:R-:W-:Y:S04]  /*01f0*/  STG.E desc[UR8][R2.64+0x20], R17 ;  /* 0x0000201102007986 */ /* 0x002fe8000c101908 */
[----:B------:R-:W-:Y:S04]  /*0200*/  STG.E desc[UR8][R2.64+0x3020], R17 ;  /* 0x0030201102007986 */ /* 0x000fe8000c101908 */
[----:B-----5:R-:W-:Y:S04]  /*0210*/  STG.E.64 desc[UR8][R2.64+0x28], R4 ;  /* 0x0000280402007986 */ /* 0x020fe8000c101b08 */
[----:B------:R-:W-:Y:S01]  /*0220*/  STG.E.64 desc[UR8][R2.64+0x3028], R4 ;  /* 0x0030280402007986 */ /* 0x000fe2000c101b08 */
[----:B------:R-:W-:Y:S05]  /*0230*/  EXIT ;  /* 0x000000000000794d */ /* 0x000fea0003800000 */
.L_x_0:
[----:B------:R-:W0:Y:S01]  /*0240*/  S2R R0, SR_TID.X ;  /* 0x0000000000007919 */ /* 0x000e220000002100 */
[----:B------:R-:W1:Y:S01]  /*0250*/  LDC.64 R2, c[0x0][0x388] ;  /* 0x0000e200ff027b82 */ /* 0x000e620000000a00 */
[----:B------:R-:W-:Y:S01]  /*0260*/  MOV R6, UR7 ;  /* 0x0000000700067c02 */ /* 0x000fe20008000f00 */
[----:B------:R-:W-:Y:S01]  /*0270*/  BSSY.RECONVERGENT B0, `(.L_x_1) ;  /* 0x0000019000007945 */ /* 0x000fe20003800200 */
[C---:B0-----:R-:W-:Y:S01]  /*0280*/  IADD3 R5, P0, PT, R0.reuse, UR4, RZ ;  /* 0x0000000400057c10 */ /* 0x041fe2000ff1e0ff */
[C---:B------:R-:W-:Y:S01]  /*0290*/  VIADD R4, R0.reuse, 0x100 ;  /* 0x0000010000047836 */ /* 0x040fe20000000000 */
[----:B------:R-:W-:Y:S02]  /*02a0*/  ISETP.LT.U32.AND P1, PT, R0, UR6, PT ;  /* 0x0000000600007c0c */ /* 0x000fe4000bf21070 */
[----:B------:R-:W-:Y:S01]  /*02b0*/  IADD3.X R0, PT, PT, RZ, UR5, RZ, P0, !PT ;  /* 0x00000005ff007c10 */ /* 0x000fe200087fe4ff */
[----:B-1----:R-:W-:Y:S01]  /*02c0*/  IMAD.WIDE.U32 R2, R5, 0x30, R2 ;  /* 0x0000003005027825 */ /* 0x002fe200078e0002 */
[----:B------:R-:W-:-:S03]  /*02d0*/  ISETP.LT.U32.AND P0, PT, R4, UR6, PT ;  /* 0x0000000604007c0c */ /* 0x000fc6000bf01070 */
[----:B------:R-:W-:Y:S01]  /*02e0*/  IMAD.U32 R4, RZ, RZ, UR7 ;  /* 0x00000007ff047e24 */ /* 0x000fe2000f8e00ff */
[----:B------:R-:W-:Y:S01]  /*02f0*/  ISETP.GT.U32.AND.EX P0, PT, R6, RZ, PT, P0 ;  /* 0x000000ff0600720c */ /* 0x000fe20003f04100 */
[----:B------:R-:W-:-:S03]  /*0300*/  IMAD R5, R0, 0x30, RZ ;  /* 0x0000003000057824 */ /* 0x000fc600078e02ff */
[----:B------:R-:W-:Y:S01]  /*0310*/  ISETP.GT.U32.AND.EX P1, PT, R4, RZ, PT, P1 ;  /* 0x000000ff0400720c */ /* 0x000fe20003f24110 */
[----:B------:R-:W-:-:S12]  /*0320*/  IMAD.IADD R3, R3, 0x1, R5 ;  /* 0x0000000103037824 */ /* 0x000fd800078e0205 */
[----:B------:R-:W-:Y:S05]  /*0330*/  @!P1 BRA `(.L_x_2) ;  /* 0x0000000000309947 */ /* 0x000fea0003800000 */
[----:B------:R-:W0:Y:S08]  /*0340*/  LDC.64 R6, c[0x0][0x390] ;  /* 0x0000e400ff067b82 */ /* 0x000e300000000a00 */
[----:B------:R-:W1:Y:S08]  /*0350*/  LDC.64 R8, c[0x0][0x398] ;  /* 0x0000e600ff087b82 */ /* 0x000e700000000a00 */
[----:B------:R-:W2:Y:S08]  /*0360*/  LDC.64 R10, c[0x0][0x3a0] ;  /* 0x0000e800ff0a7b82 */ /* 0x000eb00000000a00 */
[----:B------:R-:W3:Y:S01]  /*0370*/  LDC.64 R12, c[0x0][0x3a8] ;  /* 0x0000ea00ff0c7b82 */ /* 0x000ee20000000a00 */
[----:B0-----:R0:W-:Y:S07]  /*0380*/  STG.E.64 desc[UR8][R2.64], R6 ;  /* 0x0000000602007986 */ /* 0x0011ee000c101b08 */
[----:B------:R-:W4:Y:S01]  /*0390*/  LDC.64 R4, c[0x0][0x3b8] ;  /* 0x0000ee00ff047b82 */ /* 0x000f220000000a00 */
[----:B-1----:R0:W-:Y:S07]  /*03a0*/  STG.E.64 desc[UR8][R2.64+0x8], R8 ;  /* 0x0000080802007986 */ /* 0x0021ee000c101b08 */
[----:B------:R-:W1:Y:S01]  /*03b0*/  LDC R15, c[0x0][0x3b0] ;  /* 0x0000ec00ff0f7b82 */ /* 0x000e620000000800 */
[----:B--2---:R0:W-:Y:S04]  /*03c0*/  STG.E.64 desc[UR8][R2.64+0x10], R10 ;  /* 0x0000100a02007986 */ /* 0x0041e8000c101b08 */
[----:B---3--:R0:W-:Y:S04]  /*03d0*/  STG.E.64 desc[UR8][R2.64+0x18], R12 ;  /* 0x0000180c02007986 */ /* 0x0081e8000c101b08 */
[----:B----4-:R0:W-:Y:S04]  /*03e0*/  STG.E.64 desc[UR8][R2.64+0x28], R4 ;  /* 0x0000280402007986 */ /* 0x0101e8000c101b08 */
[----:B-1----:R0:W-:Y:S02]  /*03f0*/  STG.E desc[UR8][R2.64+0x20], R15 ;  /* 0x0000200f02007986 */ /* 0x0021e4000c101908 */
.L_x_2:
[----:B------:R-:W-:Y:S05]  /*0400*/  BSYNC.RECONVERGENT B0 ;  /* 0x0000000000007941 */ /* 0x000fea0003800200 */
.L_x_1:
[----:B------:R-:W-:Y:S05]  /*0410*/  @!P0 EXIT ;  /* 0x000000000000894d */ /* 0x000fea0003800000 */
[----:B0-----:R-:W0:Y:S08]  /*0420*/  LDC.64 R6, c[0x0][0x390] ;  /* 0x0000e400ff067b82 */ /* 0x001e300000000a00 */
[----:B------:R-:W1:Y:S08]  /*0430*/  LDC.64 R8, c[0x0][0x398] ;  /* 0x0000e600ff087b82 */ /* 0x000e700000000a00 */
[----:B------:R-:W2:Y:S08]  /*0440*/  LDC.64 R10, c[0x0][0x3a0] ;  /* 0x0000e800ff0a7b82 */ /* 0x000eb00000000a00 */
[----:B------:R-:W3:Y:S01]  /*0450*/  LDC.64 R12, c[0x0][0x3a8] ;  /* 0x0000ea00ff0c7b82 */ /* 0x000ee20000000a00 */
[----:B0-----:R-:W-:Y:S07]  /*0460*/  STG.E.64 desc[UR8][R2.64+0x3000], R6 ;  /* 0x0030000602007986 */ /* 0x001fee000c101b08 */
[----:B------:R-:W0:Y:S01]  /*0470*/  LDC R15, c[0x0][0x3b0] ;  /* 0x0000ec00ff0f7b82 */ /* 0x000e220000000800 */
[----:B-1----:R-:W-:Y:S07]  /*0480*/  STG.E.64 desc[UR8][R2.64+0x3008], R8 ;  /* 0x0030080802007986 */ /* 0x002fee000c101b08 */
[----:B------:R-:W1:Y:S01]  /*0490*/  LDC.64 R4, c[0x0][0x3b8] ;  /* 0x0000ee00ff047b82 */ /* 0x000e620000000a00 */
[----:B--2---:R-:W-:Y:S04]  /*04a0*/  STG.E.64 desc[UR8][R2.64+0x3010], R10 ;  /* 0x0030100a02007986 */ /* 0x004fe8000c101b08 */
[----:B---3--:R-:W-:Y:S04]  /*04b0*/  STG.E.64 desc[UR8][R2.64+0x3018], R12 ;  /* 0x0030180c02007986 */ /* 0x008fe8000c101b08 */
[----:B0-----:R-:W-:Y:S04]  /*04c0*/  STG.E desc[UR8][R2.64+0x3020], R15 ;  /* 0x0030200f02007986 */ /* 0x001fe8000c101908 */
[----:B-1----:R-:W-:Y:S01]  /*04d0*/  STG.E.64 desc[UR8][R2.64+0x3028], R4 ;  /* 0x0030280402007986 */ /* 0x002fe2000c101b08 */
[----:B------:R-:W-:Y:S05]  /*04e0*/  EXIT ;  /* 0x000000000000794d */ /* 0x000fea0003800000 */
.L_x_3:
[----:B------:R-:W-:-:S00]  /*04f0*/  BRA `(.L_x_3) ;  /* 0xfffffffc00fc7947 */ /* 0x000fc0000383ffff */
[----:B------:R-:W-:-:S00]  /*0500*/  NOP ;  /* 0x0000000000007918 */ /* 0x000fc00000000000 */
[----:B------:R-:W-:-:S00]  /*0510*/  NOP ;  /* 0x0000000000007918 */ /* 0x000fc00000000000 */
[----:B------:R-:W-:-:S00]  /*0520*/  NOP ;  /* 0x0000000000007918 */ /* 0x000fc00000000000 */
[----:B------:R-:W-:-:S00]  /*0530*/  NOP ;  /* 0x0000000000007918 */ /* 0x000fc00000000000 */
[----:B------:R-:W-:-:S00]  /*0540*/  NOP ;  /* 0x0000000000007918 */ /* 0x000fc00000000000 */
[----:B------:R-:W-:-:S00]  /*0550*/  NOP ;  /* 0x0000000000007918 */ /* 0x000fc00000000000 */
[----:B------:R-:W-:-:S00]  /*0560*/  NOP ;  /* 0x0000000000007918 */ /* 0x000fc00000000000 */
[----:B------:R-:W-:-:S00]  /*0570*/  NOP ;  /* 0x0000000000007918 */ /* 0x000fc00000000000 */
.L_x_29:


//--------------------- .text._ZN3cub18CUB_300001_SM_10006detail8for_each13static_kernelINS2_12policy_hub_t12policy_500_tEmN6thrust24THRUST_300001_SM_1000_NS8cuda_cub20__uninitialized_fill7functorINS7_10device_ptrIdEEdEEEEvT0_T1_ --------------------------
	.section	.text._ZN3cub18CUB_300001_SM_10006detail8for_each13static_kernelINS2_12policy_hub_t12policy_500_tEmN6thrust24THRUST_300001_SM_1000_NS8cuda_cub20__uninitialized_fill7functorINS7_10device_ptrIdEEdEEEEvT0_T1_,"ax",@progbits
	.align	128
        .global         _ZN3cub18CUB_300001_SM_10006detail8for_each13static_kernelINS2_12policy_hub_t12policy_500_tEmN6thrust24THRUST_300001_SM_1000_NS8cuda_cub20__uninitialized_fill7functorINS7_10device_ptrIdEEdEEEEvT0_T1_
        .type           _ZN3cub18CUB_300001_SM_10006detail8for_each13static_kernelINS2_12policy_hub_t12policy_500_tEmN6thrust24THRUST_300001_SM_1000_NS8cuda_cub20__uninitialized_fill7functorINS7_10device_ptrIdEEdEEEEvT0_T1_,@function
        .size           _ZN3cub18CUB_300001_SM_10006detail8for_each13static_kernelINS2_12policy_hub_t12policy_500_tEmN6thrust24THRUST_300001_SM_1000_NS8cuda_cub20__uninitialized_fill7functorINS7_10device_ptrIdEEdEEEEvT0_T1_,(.L_x_30 - _ZN3cub18CUB_300001_SM_10006detail8for_each13static_kernelINS2_12policy_hub_t12policy_500_tEmN6thrust24THRUST_300001_SM_1000_NS8cuda_cub20__uninitialized_fill7functorINS7_10device_ptrIdEEdEEEEvT0_T1_)
        .other          _ZN3cub18CUB_300001_SM_10006detail8for_each13static_kernelINS2_12policy_hub_t12policy_500_tEmN6thrust24THRUST_300001_SM_1000_NS8cuda_cub20__uninitialized_fill7functorINS7_10device_ptrIdEEdEEEEvT0_T1_,@"STO_CUDA_ENTRY STV_DEFAULT"
_ZN3cub18CUB_300001_SM_10006detail8for_each13static_kernelINS2_12policy_hub_t12policy_500_tEmN6thrust24THRUST_300001_SM_1000_NS8cuda_cub20__uninitialized_fill7functorINS7_10device_ptrIdEEdEEEEvT0_T1_:
.text._ZN3cub18CUB_300001_SM_10006detail8for_each13static_kernelINS2_12policy_hub_t12policy_500_tEmN6thrust24THRUST_300001_SM_1000_NS8cuda_cub20__uninitialized_fill7functorINS7_10device_ptrIdEEdEEEEvT0_T1_:
        /* <DEDUP_REMOVED lines=11> */
[----:B------:R-:W1:Y:S01]  /*00b0*/  LDCU.64 UR6, c[0x0][0x388] ;  /* 0x00007100ff0677ac */ /* 0x000e620008000a00 */
[----:B------:R-:W2:Y:S01]  /*00c0*/  LDC.64 R4, c[0x0][0x390] ;  /* 0x0000e400ff047b82 */ /* 0x000ea20000000a00 */
[----:B0-----:R-:W-:-:S05]  /*00d0*/  IADD3 R0, P0, PT, R0, UR4, RZ ;  /* 0x0000000400007c10 */ /* 0x001fca000ff1e0ff */
[----:B------:R-:W-:Y:S01]  /*00e0*/  IMAD.X R3, RZ, RZ, UR5, P0 ;  /* 0x00000005ff037e24 */ /* 0x000fe200080e06ff */
[----:B-1----:R-:W-:-:S04]  /*00f0*/  LEA R2, P0, R0, UR6, 0x3 ;  /* 0x0000000600027c11 */ /* 0x002fc8000f8018ff */
[----:B------:R-:W-:-:S05]  /*0100*/  LEA.HI.X R3, R0, UR7, R3, 0x3, P0 ;  /* 0x0000000700037c11 */ /* 0x000fca00080f1c03 */
[----:B--2---:R-:W-:Y:S04]  /*0110*/  STG.E.64 desc[UR8][R2.64], R4 ;  /* 0x0000000402007986 */ /* 0x004fe8000c101b08 */
[----:B------:R-:W-:Y:S01]  /*0120*/  STG.E.64 desc[UR8][R2.64+0x800], R4 ;  /* 0x0008000402007986 */ /* 0x000fe2000c101b08 */
[----:B------:R-:W-:Y:S05]  /*0130*/  EXIT ;  /* 0x000000000000794d */ /* 0x000fea0003800000 */
.L_x_4:
[----:B------:R-:W0:Y:S01]  /*0140*/  S2R R0, SR_TID.X ;  /* 0x0000000000007919 */ /* 0x000e220000002100 */
[----:B------:R-:W-:Y:S01]  /*0150*/  IMAD.U32 R2, RZ, RZ, UR7 ;  /* 0x00000007ff027e24 */ /* 0x000fe2000f8e00ff */
[----:B------:R-:W1:Y:S01]  /*0160*/  LDCU.64 UR10, c[0x0][0x388] ;  /* 0x00007100ff0a77ac */ /* 0x000e620008000a00 */
[----:B------:R-:W-:Y:S01]  /*0170*/  IMAD.U32 R6, RZ, RZ, UR7 ;  /* 0x00000007ff067e24 */ /* 0x000fe2000f8e00ff */
[----:B0-----:R-:W-:-:S04]  /*0180*/  ISETP.LT.U32.AND P0, PT, R0, UR6, PT ;  /* 0x0000000600007c0c */ /* 0x001fc8000bf01070 */
[----:B------:R-:W-:Y:S01]  /*0190*/  ISETP.GT.U32.AND.EX P0, PT, R2, RZ, PT, P0 ;  /* 0x000000ff0200720c */ /* 0x000fe20003f04100 */
[C---:B------:R-:W-:Y:S01]  /*01a0*/  VIADD R2, R0.reuse, 0x100 ;  /* 0x0000010000027836 */ /* 0x040fe20000000000 */
[----:B------:R-:W-:-:S04]  /*01b0*/  IADD3 R0, P2, PT, R0, UR4, RZ ;  /* 0x0000000400007c10 */ /* 0x000fc8000ff5e0ff */
[----:B------:R-:W-:Y:S01]  /*01c0*/  ISETP.LT.U32.AND P1, PT, R2, UR6, PT ;  /* 0x0000000602007c0c */ /* 0x000fe2000bf21070 */
[----:B------:R-:W-:Y:S01]  /*01d0*/  IMAD.X R3, RZ, RZ, UR5, P2 ;  /* 0x00000005ff037e24 */ /* 0x000fe200090e06ff */
[----:B-1----:R-:W-:Y:S02]  /*01e0*/  LEA R2, P2, R0, UR10, 0x3 ;  /* 0x0000000a00027c11 */ /* 0x002fe4000f8418ff */
[----:B------:R-:W-:Y:S02]  /*01f0*/  ISETP.GT.U32.AND.EX P1, PT, R6, RZ, PT, P1 ;  /* 0x000000ff0600720c */ /* 0x000fe40003f24110 */
[----:B------:R-:W-:Y:S01]  /*0200*/  LEA.HI.X R3, R0, UR11, R3, 0x3, P2 ;  /* 0x0000000b00037c11 */ /* 0x000fe200090f1c03 */
[----:B------:R-:W0:Y:S04]  /*0210*/  @P0 LDC.64 R4, c[0x0][0x390] ;  /* 0x0000e400ff040b82 */ /* 0x000e280000000a00 */
[----:B0-----:R0:W-:Y:S06]  /*0220*/  @P0 STG.E.64 desc[UR8][R2.64], R4 ;  /* 0x0000000402000986 */ /* 0x0011ec000c101b08 */
[----:B------:R-:W-:Y:S05]  /*0230*/  @!P1 EXIT ;  /* 0x000000000000994d */ /* 0x000fea0003800000 */
[----:B0-----:R-:W0:Y:S02]  /*0240*/  LDC.64 R4, c[0x0][0x390] ;  /* 0x0000e400ff047b82 */ /* 0x001e240000000a00 */
[----:B0-----:R-:W-:Y:S01]  /*0250*/  STG.E.64 desc[UR8][R2.64+0x800], R4 ;  /* 0x0008000402007986 */ /* 0x001fe2000c101b08 */
[----:B------:R-:W-:Y:S05]  /*0260*/  EXIT ;  /* 0x000000000000794d */ /* 0x000fea0003800000 */
.L_x_5:
        /* <DEDUP_REMOVED lines=9> */
.L_x_30:


//--------------------- .text._ZN3cub18CUB_300001_SM_10006detail11EmptyKernelIvEEvv --------------------------
	.section	.text._ZN3cub18CUB_300001_SM_10006detail11EmptyKernelIvEEvv,"ax",@progbits
	.align	128
        .global         _ZN3cub18CUB_300001_SM_10006detail11EmptyKernelIvEEvv
        .type           _ZN3cub18CUB_300001_SM_10006detail11EmptyKernelIvEEvv,@function
        .size           _ZN3cub18CUB_300001_SM_10006detail11EmptyKernelIvEEvv,(.L_x_31 - _ZN3cub18CUB_300001_SM_10006detail11EmptyKernelIvEEvv)
        .other          _ZN3cub18CUB_300001_SM_10006detail11EmptyKernelIvEEvv,@"STO_CUDA_ENTRY STV_DEFAULT"
_ZN3cub18CUB_300001_SM_10006detail11EmptyKernelIvEEvv:
.text._ZN3cub18CUB_300001_SM_10006detail11EmptyKernelIvEEvv:
[----:B------:R-:W-:Y:S01]  /*0000*/  LDC R1, c[0x0][0x37c] ;  /* 0x0000df00ff017b82 */ /* 0x000fe20000000800 */
[----:B------:R-:W-:Y:S05]  /*0010*/  EXIT ;  /* 0x000000000000794d */ /* 0x000fea0003800000 */
.L_x_6:
        /* <DEDUP_REMOVED lines=14> */
.L_x_31:


//--------------------- .text._Z11kernelCountPiPdii --------------------------
	.section	.text._Z11kernelCountPiPdii,"ax",@progbits
	.align	128
        .global         _Z11kernelCountPiPdii
        .type           _Z11kernelCountPiPdii,@function
        .size           _Z11kernelCountPiPdii,(.L_x_32 - _Z11kernelCountPiPdii)
        .other          _Z11kernelCountPiPdii,@"STO_CUDA_ENTRY STV_DEFAULT"
_Z11kernelCountPiPdii:
.text._Z11kernelCountPiPdii:
[----:B------:R-:W-:Y:S01]  /*0000*/  LDC R1, c[0x0][0x37c] ;  /* 0x0000df00ff017b82 */ /* 0x000fe20000000800 */
[----:B------:R-:W0:Y:S01]  /*0010*/  S2R R0, SR_TID.X ;  /* 0x0000000000007919 */ /* 0x000e220000002100 */
[----:B------:R-:W0:Y:S02]  /*0020*/  LDCU UR4, c[0x0][0x390] ;  /* 0x00007200ff0477ac */ /* 0x000e240008000800 */
[----:B0-----:R-:W-:-:S13]  /*0030*/  ISETP.GE.AND P0, PT, R0, UR4, PT ;  /* 0x0000000400007c0c */ /* 0x001fda000bf06270 */
[----:B------:R-:W-:Y:S05]  /*0040*/  @P0 EXIT ;  /* 0x000000000000094d */ /* 0x000fea0003800000 */
[----:B------:R-:W0:Y:S01]  /*0050*/  LDC R2, c[0x0][0x394] ;  /* 0x0000e500ff027b82 */ /* 0x000e220000000800 */
[----:B------:R-:W1:Y:S01]  /*0060*/  LDCU.64 UR4, c[0x0][0x358] ;  /* 0x00006b00ff0477ac */ /* 0x000e620008000a00 */
[----:B------:R-:W-:Y:S01]  /*0070*/  HFMA2 R26, -RZ, RZ, 0, 0 ;  /* 0x00000000ff1a7431 */ /* 0x000fe200000001ff */
[----:B0-----:R-:W-:-:S13]  /*0080*/  ISETP.GE.AND P0, PT, R2, 0x1, PT ;  /* 0x000000010200780c */ /* 0x001fda0003f06270 */
[----:B-1----:R-:W-:Y:S05]  /*0090*/  @!P0 BRA `(.L_x_7) ;  /* 0x0000000800cc8947 */ /* 0x002fea0003800000 */
[----:B------:R-:W-:Y:S01]  /*00a0*/  ISETP.GE.U32.AND P1, PT, R2, 0x8, PT ;  /* 0x000000080200780c */ /* 0x000fe20003f26070 */
[----:B------:R-:W-:Y:S01]  /*00b0*/  IMAD.SHL.U32 R5, R0, 0x2, RZ ;  /* 0x0000000200057824 */ /* 0x000fe200078e00ff */
[----:B------:R-:W-:Y:S01]  /*00c0*/  LOP3.LUT R4, R2, 0x7, RZ, 0xc0, !PT ;  /* 0x0000000702047812 */ /* 0x000fe200078ec0ff */
[----:B------:R-:W-:Y:S01]  /*00d0*/  IMAD.MOV.U32 R26, RZ, RZ, RZ ;  /* 0x000000ffff1a7224 */ /* 0x000fe200078e00ff */
[----:B------:R-:W-:Y:S02]  /*00e0*/  MOV R6, RZ ;  /* 0x000000ff00067202 */ /* 0x000fe40000000f00 */
[----:B------:R-:W-:-:S07]  /*00f0*/  ISETP.NE.AND P0, PT, R4, RZ, PT ;  /* 0x000000ff0400720c */ /* 0x000fce0003f05270 */
[----:B------:R-:W-:Y:S06]  /*0100*/  @!P1 BRA `(.L_x_8) ;  /* 0x00000004005c9947 */ /* 0x000fec0003800000 */
[----:B------:R-:W0:Y:S01]  /*0110*/  LDC.64 R10, c[0x0][0x388] ;  /* 0x0000e200ff0a7b82 */ /* 0x000e220000000a00 */
[----:B------:R-:W-:Y:S01]  /*0120*/  LOP3.LUT R6, R2, 0x7ffffff8, RZ, 0xc0, !PT ;  /* 0x7ffffff802067812 */ /* 0x000fe200078ec0ff */
[----:B------:R-:W-:Y:S01]  /*0130*/  HFMA2 R26, -RZ, RZ, 0, 0 ;  /* 0x00000000ff1a7431 */ /* 0x000fe200000001ff */
[C---:B------:R-:W-:Y:S01]  /*0140*/  SHF.L.U32 R28, R0.reuse, 0x2, RZ ;  /* 0x00000002001c7819 */ /* 0x040fe200000006ff */
[C---:B------:R-:W-:Y:S01]  /*0150*/  IMAD R7, R0.reuse, 0x6, RZ ;  /* 0x0000000600077824 */ /* 0x040fe200078e02ff */
[----:B------:R-:W-:Y:S01]  /*0160*/  MOV R8, RZ ;  /* 0x000000ff00087202 */ /* 0x000fe20000000f00 */
[C---:B------:R-:W-:Y:S02]  /*0170*/  IMAD.SHL.U32 R9, R0.reuse, 0x8, RZ ;  /* 0x0000000800097824 */ /* 0x040fe400078e00ff */
[C---:B------:R-:W-:Y:S02]  /*0180*/  IMAD R25, R0.reuse, 0xa, RZ ;  /* 0x0000000a00197824 */ /* 0x040fe400078e02ff */
[----:B------:R-:W-:-:S02]  /*0190*/  IMAD R27, R0, 0xc, RZ ;  /* 0x0000000c001b7824 */ /* 0x000fc400078e02ff */
[----:B------:R-:W-:Y:S02]  /*01a0*/  IMAD R29, R0, 0xe, RZ ;  /* 0x0000000e001d7824 */ /* 0x000fe400078e02ff */
[----:B------:R-:W-:Y:S02]  /*01b0*/  IMAD.MOV.U32 R24, RZ, RZ, R5 ;  /* 0x000000ffff187224 */ /* 0x000fe400078e0005 */
[----:B------:R-:W-:-:S07]  /*01c0*/  IMAD.MOV R3, RZ, RZ, -R6 ;  /* 0x000000ffff037224 */ /* 0x000fce00078e0a06 */
.L_x_9:
[----:B0-----:R-:W-:-:S04]  /*01d0*/  IMAD.WIDE.U32 R20, R8, 0x8, R10 ;  /* 0x0000000808147825 */ /* 0x001fc800078e000a */
[--C-:B------:R-:W-:Y:S01]  /*01e0*/  IMAD.WIDE.U32 R22, R24, 0x8, R10.reuse ;  /* 0x0000000818167825 */ /* 0x100fe200078e000a */
[----:B------:R-:W2:Y:S04]  /*01f0*/  LDG.E.64 R12, desc[UR4][R20.64+0x8] ;  /* 0x00000804140c7981 */ /* 0x000ea8000c1e1b00 */
[----:B------:R0:W3:Y:S04]  /*0200*/  LDG.E.64 R16, desc[UR4][R20.64] ;  /* 0x0000000414107981 */ /* 0x0000e8000c1e1b00 */
[----:B------:R-:W4:Y:S04]  /*0210*/  LDG.E.64 R14, desc[UR4][R22.64+0x8] ;  /* 0x00000804160e7981 */ /* 0x000f28000c1e1b00 */
[----:B------:R-:W5:Y:S01]  /*0220*/  LDG.E.64 R18, desc[UR4][R22.64] ;  /* 0x0000000416127981 */ /* 0x000f62000c1e1b00 */
[----:B0-----:R-:W-:-:S05]  /*0230*/  IMAD.WIDE.U32 R20, R7, 0x8, R10 ;  /* 0x0000000807147825 */ /* 0x001fca00078e000a */
[----:B------:R-:W5:Y:S01]  /*0240*/  LDG.E.64 R22, desc[UR4][R20.64] ;  /* 0x0000000414167981 */ /* 0x000f62000c1e1b00 */
[----:B--2---:R-:W-:-:S08]  /*0250*/  DMUL R12, R12, R12 ;  /* 0x0000000c0c0c7228 */ /* 0x004fd00000000000 */
[----:B---3--:R-:W-:Y:S02]  /*0260*/  DFMA R12, R16, R16, R12 ;  /* 0x00000010100c722b */ /* 0x008fe4000000000c */
[----:B----4-:R-:W-:Y:S01]  /*0270*/  DMUL R14, R14, R14 ;  /* 0x0000000e0e0e7228 */ /* 0x010fe20000000000 */
[----:B------:R-:W-:-:S05]  /*0280*/  IMAD.WIDE.U32 R16, R28, 0x8, R10 ;  /* 0x000000081c107825 */ /* 0x000fca00078e000a */
[----:B------:R-:W-:Y:S02]  /*0290*/  DSETP.GEU.AND P2, PT, R12, 1, PT ;  /* 0x3ff000000c00742a */ /* 0x000fe40003f4e000 */
[----:B-----5:R-:W-:Y:S01]  /*02a0*/  DFMA R14, R18, R18, R14 ;  /* 0x00000012120e722b */ /* 0x020fe2000000000e */
[----:B------:R-:W2:Y:S04]  /*02b0*/  LDG.E.64 R12, desc[UR4][R20.64+0x8] ;  /* 0x00000804140c7981 */ /* 0x000ea8000c1e1b00 */
[----:B------:R-:W3:Y:S04]  /*02c0*/  LDG.E.64 R18, desc[UR4][R16.64+0x8] ;  /* 0x0000080410127981 */ /* 0x000ee8000c1e1b00 */
[----:B------:R-:W4:Y:S01]  /*02d0*/  LDG.E.64 R16, desc[UR4][R16.64] ;  /* 0x0000000410107981 */ /* 0x000f22000c1e1b00 */
[----:B------:R-:W-:Y:S01]  /*02e0*/  DSETP.GEU.AND P3, PT, R14, 1, PT ;  /* 0x3ff000000e00742a */ /* 0x000fe20003f6e000 */
[----:B------:R-:W-:Y:S01]  /*02f0*/  IMAD.WIDE.U32 R14, R25, 0x8, R10 ;  /* 0x00000008190e7825 */ /* 0x000fe200078e000a */
[----:B--2---:R-:W-:-:S02]  /*0300*/  DMUL R12, R12, R12 ;  /* 0x0000000c0c0c7228 */ /* 0x004fc40000000000 */
[----:B---3--:R-:W-:-:S06]  /*0310*/  DMUL R18, R18, R18 ;  /* 0x0000001212127228 */ /* 0x008fcc0000000000 */
[----:B------:R-:W-:Y:S01]  /*0320*/  DFMA R22, R22, R22, R12 ;  /* 0x000000161616722b */ /* 0x000fe2000000000c */
[----:B------:R-:W-:Y:S01]  /*0330*/  IMAD.WIDE.U32 R12, R9, 0x8, R10 ;  /* 0x00000008090c7825 */ /* 0x000fe200078e000a */
[----:B----4-:R-:W-:-:S04]  /*0340*/  DFMA R18, R16, R16, R18 ;  /* 0x000000101012722b */ /* 0x010fc80000000012 */
[----:B------:R-:W2:Y:S04]  /*0350*/  LDG.E.64 R20, desc[UR4][R12.64] ;  /* 0x000000040c147981 */ /* 0x000ea8000c1e1b00 */
[----:B------:R-:W3:Y:S01]  /*0360*/  LDG.E.64 R16, desc[UR4][R12.64+0x8] ;  /* 0x000008040c107981 */ /* 0x000ee2000c1e1b00 */
[----:B------:R-:W-:-:S03]  /*0370*/  DSETP.GEU.AND P4, PT, R18, 1, PT ;  /* 0x3ff000001200742a */ /* 0x000fc60003f8e000 */
[----:B------:R-:W4:Y:S01]  /*0380*/  LDG.E.64 R18, desc[UR4][R14.64+0x8] ;  /* 0x000008040e127981 */ /* 0x000f22000c1e1b00 */
[----:B------:R-:W-:-:S03]  /*0390*/  DSETP.GEU.AND P5, PT, R22, 1, PT ;  /* 0x3ff000001600742a */ /* 0x000fc60003fae000 */
[----:B------:R-:W5:Y:S01]  /*03a0*/  LDG.E.64 R22, desc[UR4][R14.64] ;  /* 0x000000040e167981 */ /* 0x000f62000c1e1b00 */
[----:B---3--:R-:W-:Y:S02]  /*03b0*/  DMUL R16, R16, R16 ;  /* 0x0000001010107228 */ /* 0x008fe40000000000 */
[----:B----4-:R-:W-:-:S06]  /*03c0*/  DMUL R18, R18, R18 ;  /* 0x0000001212127228 */ /* 0x010fcc0000000000 */
[----:B--2---:R-:W-:Y:S01]  /*03d0*/  DFMA R20, R20, R20, R16 ;  /* 0x000000141414722b */ /* 0x004fe20000000010 */
[----:B------:R-:W-:Y:S01]  /*03e0*/  IMAD.WIDE.U32 R16, R27, 0x8, R10 ;  /* 0x000000081b107825 */ /* 0x000fe200078e000a */
[----:B-----5:R-:W-:-:S04]  /*03f0*/  DFMA R22, R22, R22, R18 ;  /* 0x000000161616722b */ /* 0x020fc80000000012 */
[----:B------:R-:W2:Y:S02]  /*0400*/  LDG.E.64 R18, desc[UR4][R16.64+0x8] ;  /* 0x0000080410127981 */ /* 0x000ea4000c1e1b00 */
[----:B------:R-:W-:Y:S01]  /*0410*/  DSETP.GEU.AND P6, PT, R20, 1, PT ;  /* 0x3ff000001400742a */ /* 0x000fe20003fce000 */
[----:B------:R-:W-:-:S05]  /*0420*/  IMAD.WIDE.U32 R20, R29, 0x8, R10 ;  /* 0x000000081d147825 */ /* 0x000fca00078e000a */
[----:B------:R-:W3:Y:S04]  /*0430*/  LDG.E.64 R12, desc[UR4][R20.64+0x8] ;  /* 0x00000804140c7981 */ /* 0x000ee8000c1e1b00 */
[----:B------:R-:W4:Y:S04]  /*0440*/  LDG.E.64 R16, desc[UR4][R16.64] ;  /* 0x0000000410107981 */ /* 0x000f28000c1e1b00 */
[----:B------:R-:W5:Y:S01]  /*0450*/  LDG.E.64 R14, desc[UR4][R20.64] ;  /* 0x00000004140e7981 */ /* 0x000f62000c1e1b00 */
[----:B------:R-:W-:Y:S01]  /*0460*/  DSETP.GEU.AND P1, PT, R22, 1, PT ;  /* 0x3ff000001600742a */ /* 0x000fe20003f2e000 */
[----:B------:R-:W-:Y:S01]  /*0470*/  IADD3 R22, PT, PT, R26, 0x1, RZ ;  /* 0x000000011a167810 */ /* 0x000fe20007ffe0ff */
[----:B------:R-:W-:-:S05]  /*0480*/  @P2 IMAD.MOV R22, RZ, RZ, R26 ;  /* 0x000000ffff162224 */ /* 0x000fca00078e021a */
[----:B------:R-:W-:Y:S01]  /*0490*/  IADD3 R23, PT, PT, R22, 0x1, RZ ;  /* 0x0000000116177810 */ /* 0x000fe20007ffe0ff */
[----:B------:R-:W-:-:S05]  /*04a0*/  @P3 IMAD.MOV R23, RZ, RZ, R22 ;  /* 0x000000ffff173224 */ /* 0x000fca00078e0216 */
[----:B------:R-:W-:Y:S01]  /*04b0*/  IADD3 R22, PT, PT, R23, 0x1, RZ ;  /* 0x0000000117167810 */ /* 0x000fe20007ffe0ff */
[----:B------:R-:W-:Y:S02]  /*04c0*/  @P4 IMAD.MOV R22, RZ, RZ, R23 ;  /* 0x000000ffff164224 */ /* 0x000fe400078e0217 */
[----:B------:R-:W-:Y:S01]  /*04d0*/  VIADD R3, R3, 0x8 ;  /* 0x0000000803037836 */ /* 0x000fe20000000000 */
[C---:B------:R-:W-:Y:S01]  /*04e0*/  LEA R24, R0.reuse, R24, 0x4 ;  /* 0x0000001800187211 */ /* 0x040fe200078e20ff */
[C---:B------:R-:W-:Y:S01]  /*04f0*/  IMAD R7, R0.reuse, 0x10, R7 ;  /* 0x0000001000077824 */ /* 0x040fe200078e0207 */
[C---:B------:R-:W-:Y:S01]  /*0500*/  LEA R28, R0.reuse, R28, 0x4 ;  /* 0x0000001c001c7211 */ /* 0x040fe200078e20ff */
[C---:B------:R-:W-:Y:S01]  /*0510*/  IMAD R25, R0.reuse, 0x10, R25 ;  /* 0x0000001000197824 */ /* 0x040fe200078e0219 */
[C---:B------:R-:W-:Y:S01]  /*0520*/  LEA R9, R0.reuse, R9, 0x4 ;  /* 0x0000000900097211 */ /* 0x040fe200078e20ff */
[C---:B------:R-:W-:Y:S01]  /*0530*/  IMAD R29, R0.reuse, 0x10, R29 ;  /* 0x00000010001d7824 */ /* 0x040fe200078e021d */
[----:B------:R-:W-:-:S02]  /*0540*/  LEA R27, R0, R27, 0x4 ;  /* 0x0000001b001b7211 */ /* 0x000fc400078e20ff */
[----:B------:R-:W-:Y:S01]  /*0550*/  LEA R8, R0, R8, 0x4 ;  /* 0x0000000800087211 */ /* 0x000fe200078e20ff */
[----:B--2---:R-:W-:Y:S02]  /*0560*/  DMUL R18, R18, R18 ;  /* 0x0000001212127228 */ /* 0x004fe40000000000 */
[----:B---3--:R-:W-:-:S06]  /*0570*/  DMUL R12, R12, R12 ;  /* 0x0000000c0c0c7228 */ /* 0x008fcc0000000000 */
[----:B----4-:R-:W-:Y:S01]  /*0580*/  DFMA R18, R16, R16, R18 ;  /* 0x000000101012722b */ /* 0x010fe20000000012 */
[----:B------:R-:W-:Y:S01]  /*0590*/  IADD3 R16, PT, PT, R22, 0x1, RZ ;  /* 0x0000000116107810 */ /* 0x000fe20007ffe0ff */
[----:B------:R-:W-:Y:S01]  /*05a0*/  @P5 IMAD.MOV R16, RZ, RZ, R22 ;  /* 0x000000ffff105224 */ /* 0x000fe200078e0216 */
[----:B-----5:R-:W-:-:S04]  /*05b0*/  DFMA R12, R14, R14, R12 ;  /* 0x0000000e0e0c722b */ /* 0x020fc8000000000c */
[----:B------:R-:W-:Y:S01]  /*05c0*/  IADD3 R17, PT, PT, R16, 0x1, RZ ;  /* 0x0000000110117810 */ /* 0x000fe20007ffe0ff */
[----:B------:R-:W-:Y:S01]  /*05d0*/  @P6 IMAD.MOV R17, RZ, RZ, R16 ;  /* 0x000000ffff116224 */ /* 0x000fe200078e0210 */
[----:B------:R-:W-:-:S04]  /*05e0*/  DSETP.GEU.AND P2, PT, R18, 1, PT ;  /* 0x3ff000001200742a */ /* 0x000fc80003f4e000 */
[----:B------:R-:W-:Y:S01]  /*05f0*/  IADD3 R14, PT, PT, R17, 0x1, RZ ;  /* 0x00000001110e7810 */ /* 0x000fe20007ffe0ff */
[----:B------:R-:W-:Y:S01]  /*0600*/  @P1 IMAD.MOV R14, RZ, RZ, R17 ;  /* 0x000000ffff0e1224 */ /* 0x000fe200078e0211 */
[----:B------:R-:W-:-:S04]  /*0610*/  DSETP.GEU.AND P1, PT, R12, 1, PT ;  /* 0x3ff000000c00742a */ /* 0x000fc80003f2e000 */
[----:B------:R-:W-:-:S04]  /*0620*/  IADD3 R12, PT, PT, R14, 0x1, RZ ;  /* 0x000000010e0c7810 */ /* 0x000fc80007ffe0ff */
[----:B------:R-:W-:-:S05]  /*0630*/  @P2 IMAD.MOV R12, RZ, RZ, R14 ;  /* 0x000000ffff0c2224 */ /* 0x000fca00078e020e */
[----:B------:R-:W-:Y:S01]  /*0640*/  IADD3 R26, PT, PT, R12, 0x1, RZ ;  /* 0x000000010c1a7810 */ /* 0x000fe20007ffe0ff */
[----:B------:R-:W-:Y:S01]  /*0650*/  @P1 IMAD.MOV R26, RZ, RZ, R12 ;  /* 0x000000ffff1a1224 */ /* 0x000fe200078e020c */
[----:B------:R-:W-:-:S13]  /*0660*/  ISETP.NE.AND P1, PT, R3, RZ, PT ;  /* 0x000000ff0300720c */ /* 0x000fda0003f25270 */
[----:B------:R-:W-:Y:S05]  /*0670*/  @P1 BRA `(.L_x_9) ;  /* 0xfffffff800d41947 */ /* 0x000fea000383ffff */
.L_x_8:
[----:B------:R-:W-:Y:S05]  /*0680*/  @!P0 BRA `(.L_x_7) ;  /* 0x0000000400508947 */ /* 0x000fea0003800000 */
[----:B------:R-:W-:Y:S02]  /*0690*/  ISETP.GE.U32.AND P0, PT, R4, 0x4, PT ;  /* 0x000000040400780c */ /* 0x000fe40003f06070 */
[----:B------:R-:W-:-:S04]  /*06a0*/  LOP3.LUT R3, R2, 0x3, RZ, 0xc0, !PT ;  /* 0x0000000302037812 */ /* 0x000fc800078ec0ff */
[----:B------:R-:W-:-:S07]  /*06b0*/  ISETP.NE.AND P2, PT, R3, RZ, PT ;  /* 0x000000ff0300720c */ /* 0x000fce0003f45270 */
[----:B------:R-:W-:Y:S06]  /*06c0*/  @!P0 BRA `(.L_x_10) ;  /* 0x0000000000988947 */ /* 0x000fec0003800000 */
[----:B------:R-:W0:Y:S01]  /*06d0*/  LDC.64 R22, c[0x0][0x388] ;  /* 0x0000e200ff167b82 */ /* 0x000e220000000a00 */
[----:B------:R-:W-:-:S04]  /*06e0*/  IMAD R4, R5, R6, RZ ;  /* 0x0000000605047224 */ /* 0x000fc800078e02ff */
[----:B0-----:R-:W-:-:S04]  /*06f0*/  IMAD.WIDE.U32 R10, R4, 0x8, R22 ;  /* 0x00000008040a7825 */ /* 0x001fc800078e0016 */
[C---:B------:R-:W-:Y:S01]  /*0700*/  IMAD.IADD R4, R5.reuse, 0x1, R4 ;  /* 0x0000000105047824 */ /* 0x040fe200078e0204 */
[----:B------:R-:W2:Y:S03]  /*0710*/  LDG.E.64 R8, desc[UR4][R10.64+0x8] ;  /* 0x000008040a087981 */ /* 0x000ea6000c1e1b00 */
[----:B------:R-:W-:Y:S01]  /*0720*/  IMAD.WIDE.U32 R14, R4, 0x8, R22 ;  /* 0x00000008040e7825 */ /* 0x000fe200078e0016 */
[----:B------:R-:W-:-:S04]  /*0730*/  IADD3 R4, PT, PT, R5, R4, RZ ;  /* 0x0000000405047210 */ /* 0x000fc80007ffe0ff */
[----:B------:R-:W3:Y:S01]  /*0740*/  LDG.E.64 R12, desc[UR4][R14.64+0x8] ;  /* 0x000008040e0c7981 */ /* 0x000ee2000c1e1b00 */
[----:B------:R-:W-:-:S03]  /*0750*/  IMAD.WIDE.U32 R20, R4, 0x8, R22 ;  /* 0x0000000804147825 */ /* 0x000fc600078e0016 */
[----:B------:R-:W4:Y:S01]  /*0760*/  LDG.E.64 R10, desc[UR4][R10.64] ;  /* 0x000000040a0a7981 */ /* 0x000f22000c1e1b00 */
[----:B------:R-:W-:-:S03]  /*0770*/  IMAD.IADD R7, R5, 0x1, R4 ;  /* 0x0000000105077824 */ /* 0x000fc600078e0204 */
[----:B------:R-:W5:Y:S01]  /*0780*/  LDG.E.64 R16, desc[UR4][R20.64+0x8] ;  /* 0x0000080414107981 */ /* 0x000f62000c1e1b00 */
[----:B------:R-:W-:-:S03]  /*0790*/  IMAD.WIDE.U32 R22, R7, 0x8, R22 ;  /* 0x0000000807167825 */ /* 0x000fc600078e0016 */
[----:B------:R-:W5:Y:S04]  /*07a0*/  LDG.E.64 R14, desc[UR4][R14.64] ;  /* 0x000000040e0e7981 */ /* 0x000f68000c1e1b00 */
[----:B------:R-:W5:Y:S04]  /*07b0*/  LDG.E.64 R18, desc[UR4][R22.64+0x8] ;  /* 0x0000080416127981 */ /* 0x000f68000c1e1b00 */
[----:B------:R-:W5:Y:S04]  /*07c0*/  LDG.E.64 R24, desc[UR4][R20.64] ;  /* 0x0000000414187981 */ /* 0x000f68000c1e1b00 */
[----:B------:R-:W5:Y:S01]  /*07d0*/  LDG.E.64 R28, desc[UR4][R22.64] ;  /* 0x00000004161c7981 */ /* 0x000f62000c1e1b00 */
[----:B------:R-:W-:Y:S01]  /*07e0*/  IADD3 R4, PT, PT, R26, 0x1, RZ ;  /* 0x000000011a047810 */ /* 0x000fe20007ffe0ff */
[----:B------:R-:W-:Y:S01]  /*07f0*/  VIADD R6, R6, 0x4 ;  /* 0x0000000406067836 */ /* 0x000fe20000000000 */
[----:B--2---:R-:W-:-:S02]  /*0800*/  DMUL R8, R8, R8 ;  /* 0x0000000808087228 */ /* 0x004fc40000000000 */
[----:B---3--:R-:W-:-:S06]  /*0810*/  DMUL R12, R12, R12 ;  /* 0x0000000c0c0c7228 */ /* 0x008fcc0000000000 */
[----:B----4-:R-:W-:Y:S02]  /*0820*/  DFMA R8, R10, R10, R8 ;  /* 0x0000000a0a08722b */ /* 0x010fe40000000008 */
[----:B-----5:R-:W-:Y:S02]  /*0830*/  DMUL R16, R16, R16 ;  /* 0x0000001010107228 */ /* 0x020fe40000000000 */
[----:B------:R-:W-:-:S04]  /*0840*/  DFMA R12, R14, R14, R12 ;  /* 0x0000000e0e0c722b */ /* 0x000fc8000000000c */
[----:B------:R-:W-:Y:S02]  /*0850*/  DSETP.GEU.AND P0, PT, R8, 1, PT ;  /* 0x3ff000000800742a */ /* 0x000fe40003f0e000 */
[----:B------:R-:W-:Y:S02]  /*0860*/  DMUL R18, R18, R18 ;  /* 0x0000001212127228 */ /* 0x000fe40000000000 */
[----:B------:R-:W-:Y:S02]  /*0870*/  DSETP.GEU.AND P1, PT, R12, 1, PT ;  /* 0x3ff000000c00742a */ /* 0x000fe40003f2e000 */
[----:B------:R-:W-:-:S04]  /*0880*/  DFMA R16, R24, R24, R16 ;  /* 0x000000181810722b */ /* 0x000fc80000000010 */
[----:B------:R-:W-:-:S04]  /*0890*/  DFMA R18, R28, R28, R18 ;  /* 0x0000001c1c12722b */ /* 0x000fc80000000012 */
[----:B------:R-:W-:Y:S01]  /*08a0*/  @P0 IMAD.MOV R4, RZ, RZ, R26 ;  /* 0x000000ffff040224 */ /* 0x000fe200078e021a */
[----:B------:R-:W-:-:S04]  /*08b0*/  DSETP.GEU.AND P0, PT, R16, 1, PT ;  /* 0x3ff000001000742a */ /* 0x000fc80003f0e000 */
[----:B------:R-:W-:Y:S01]  /*08c0*/  IADD3 R7, PT, PT, R4, 0x1, RZ ;  /* 0x0000000104077810 */ /* 0x000fe20007ffe0ff */
[----:B------:R-:W-:Y:S01]  /*08d0*/  @P1 IMAD.MOV R7, RZ, RZ, R4 ;  /* 0x000000ffff071224 */ /* 0x000fe200078e0204 */
[----:B------:R-:W-:-:S04]  /*08e0*/  DSETP.GEU.AND P1, PT, R18, 1, PT ;  /* 0x3ff000001200742a */ /* 0x000fc80003f2e000 */
[----:B------:R-:W-:-:S04]  /*08f0*/  IADD3 R4, PT, PT, R7, 0x1, RZ ;  /* 0x0000000107047810 */ /* 0x000fc80007ffe0ff */
[----:B------:R-:W-:-:S05]  /*0900*/  @P0 IMAD.MOV R4, RZ, RZ, R7 ;  /* 0x000000ffff040224 */ /* 0x000fca00078e0207 */
[C---:B------:R-:W-:Y:S02]  /*0910*/  IADD3 R26, PT, PT, R4.reuse, 0x1, RZ ;  /* 0x00000001041a7810 */ /* 0x040fe40007ffe0ff */
[----:B------:R-:W-:-:S07]  /*0920*/  @P1 IADD3 R26, PT, PT, R4, RZ, RZ ;  /* 0x000000ff041a1210 */ /* 0x000fce0007ffe0ff */
.L_x_10:
[----:B------:R-:W-:Y:S05]  /*0930*/  @!P2 BRA `(.L_x_7) ;  /* 0x0000000000a4a947 */ /* 0x000fea0003800000 */
[----:B------:R-:W-:Y:S02]  /*0940*/  ISETP.NE.AND P1, PT, R3, 0x1, PT ;  /* 0x000000010300780c */ /* 0x000fe40003f25270 */
[----:B------:R-:W-:-:S04]  /*0950*/  LOP3.LUT R2, R2, 0x1, RZ, 0xc0, !PT ;  /* 0x0000000102027812 */ /* 0x000fc800078ec0ff */
[----:B------:R-:W-:-:S07]  /*0960*/  ISETP.NE.U32.AND P0, PT, R2, 0x1, PT ;  /* 0x000000010200780c */ /* 0x000fce0003f05070 */
[----:B------:R-:W0:Y:S01]  /*0970*/  @P1 LDC.64 R8, c[0x0][0x388] ;  /* 0x0000e200ff081b82 */ /* 0x000e220000000a00 */
[----:B------:R-:W-:-:S07]  /*0980*/  @P1 IMAD R4, R5, R6, RZ ;  /* 0x0000000605041224 */ /* 0x000fce00078e02ff */
[----:B------:R-:W1:Y:S01]  /*0990*/  @!P0 LDC.64 R12, c[0x0][0x388] ;  /* 0x0000e200ff0c8b82 */ /* 0x000e620000000a00 */
[----:B------:R-:W-:Y:S01]  /*09a0*/  @P1 IADD3 R17, PT, PT, R5, R4, RZ ;  /* 0x0000000405111210 */ /* 0x000fe20007ffe0ff */
[----:B------:R-:W-:Y:S02]  /*09b0*/  @P1 VIADD R6, R6, 0x2 ;  /* 0x0000000206061836 */ /* 0x000fe40000000000 */
[----:B0-----:R-:W-:-:S05]  /*09c0*/  @P1 IMAD.WIDE.U32 R14, R4, 0x8, R8 ;  /* 0x00000008040e1825 */ /* 0x001fca00078e0008 */
[----:B------:R-:W2:Y:S01]  /*09d0*/  @P1 LDG.E.64 R2, desc[UR4][R14.64+0x8] ;  /* 0x000008040e021981 */ /* 0x000ea2000c1e1b00 */
[----:B------:R-:W-:-:S03]  /*09e0*/  @P1 IMAD.WIDE.U32 R16, R17, 0x8, R8 ;  /* 0x0000000811101825 */ /* 0x000fc600078e0008 */
[----:B------:R-:W3:Y:S01]  /*09f0*/  @P1 LDG.E.64 R10, desc[UR4][R14.64] ;  /* 0x000000040e0a1981 */ /* 0x000ee2000c1e1b00 */
[----:B------:R-:W-:-:S03]  /*0a00*/  @!P0 IMAD R5, R5, R6, RZ ;  /* 0x0000000605058224 */ /* 0x000fc600078e02ff */
[----:B------:R-:W4:Y:S01]  /*0a10*/  @P1 LDG.E.64 R8, desc[UR4][R16.64+0x8] ;  /* 0x0000080410081981 */ /* 0x000f22000c1e1b00 */
[----:B-1----:R-:W-:-:S03]  /*0a20*/  @!P0 IMAD.WIDE.U32 R4, R5, 0x8, R12 ;  /* 0x0000000805048825 */ /* 0x002fc600078e000c */
[----:B------:R-:W5:Y:S04]  /*0a30*/  @P1 LDG.E.64 R18, desc[UR4][R16.64] ;  /* 0x0000000410121981 */ /* 0x000f68000c1e1b00 */
[----:B------:R-:W5:Y:S04]  /*0a40*/  @!P0 LDG.E.64 R12, desc[UR4][R4.64+0x8] ;  /* 0x00000804040c8981 */ /* 0x000f68000c1e1b00 */
[----:B------:R-:W5:Y:S01]  /*0a50*/  @!P0 LDG.E.64 R6, desc[UR4][R4.64] ;  /* 0x0000000404068981 */ /* 0x000f62000c1e1b00 */
[----:B------:R-:W-:Y:S02]  /*0a60*/  PLOP3.LUT P3, PT, PT, PT, PT, 0x8, 0x80 ;  /* 0x000000000080781c */ /* 0x000fe40003f6e170 */
[----:B------:R-:W-:Y:S01]  /*0a70*/  PLOP3.LUT P4, PT, PT, PT, PT, 0x8, 0x80 ;  /* 0x000000000080781c */ /* 0x000fe20003f8e170 */
[----:B--2---:R-:W-:-:S02]  /*0a80*/  @P1 DMUL R2, R2, R2 ;  /* 0x0000000202021228 */ /* 0x004fc40000000000 */
[----:B----4-:R-:W-:-:S06]  /*0a90*/  @P1 DMUL R8, R8, R8 ;  /* 0x0000000808081228 */ /* 0x010fcc0000000000 */
[----:B---3--:R-:W-:Y:S02]  /*0aa0*/  @P1 DFMA R2, R10, R10, R2 ;  /* 0x0000000a0a02122b */ /* 0x008fe40000000002 */
[----:B-----5:R-:W-:-:S06]  /*0ab0*/  @P1 DFMA R8, R18, R18, R8 ;  /* 0x000000121208122b */ /* 0x020fcc0000000008 */
[----:B------:R-:W-:Y:S02]  /*0ac0*/  @P1 DSETP.GEU.AND P2, PT, R2, 1, PT ;  /* 0x3ff000000200142a */ /* 0x000fe40003f4e000 */
[----:B------:R-:W-:Y:S01]  /*0ad0*/  @!P0 DMUL R12, R12, R12 ;  /* 0x0000000c0c0c8228 */ /* 0x000fe20000000000 */
[----:B------:R-:W-:-:S03]  /*0ae0*/  @P1 IADD3 R2, PT, PT, R26, 0x1, RZ ;  /* 0x000000011a021810 */ /* 0x000fc60007ffe0ff */
[----:B------:R-:W-:Y:S01]  /*0af0*/  @P1 PLOP3.LUT P3, PT, P2, PT, PT, 0x80, 0x8 ;  /* 0x000000000008181c */ /* 0x000fe2000176f070 */
[----:B------:R-:W-:-:S03]  /*0b00*/  @P1 DSETP.GEU.AND P2, PT, R8, 1, PT ;  /* 0x3ff000000800142a */ /* 0x000fc60003f4e000 */
[----:B------:R-:W-:-:S03]  /*0b10*/  @!P0 DFMA R12, R6, R6, R12 ;  /* 0x00000006060c822b */ /* 0x000fc6000000000c */
[----:B------:R-:W-:-:S05]  /*0b20*/  @P1 PLOP3.LUT P4, PT, P2, PT, PT, 0x80, 0x8 ;  /* 0x000000000008181c */ /* 0x000fca000178f070 */
[----:B------:R-:W-:Y:S01]  /*0b30*/  @!P0 DSETP.GEU.AND P2, PT, R12, 1, PT ;  /* 0x3ff000000c00842a */ /* 0x000fe20003f4e000 */
[----:B------:R-:W-:Y:S02]  /*0b40*/  @P3 IADD3 R2, PT, PT, R26, RZ, RZ ;  /* 0x000000ff1a023210 */ /* 0x000fe40007ffe0ff */
[----:B------:R-:W-:-:S03]  /*0b50*/  PLOP3.LUT P3, PT, PT, PT, PT, 0x8, 0x80 ;  /* 0x000000000080781c */ /* 0x000fc60003f6e170 */
[----:B------:R-:W-:Y:S01]  /*0b60*/  @!P0 PLOP3.LUT P3, PT, P2, PT, PT, 0x80, 0x8 ;  /* 0x000000000008881c */ /* 0x000fe2000176f070 */
[C---:B------:R-:W-:Y:S01]  /*0b70*/  @P1 VIADD R3, R2.reuse, 0x1 ;  /* 0x0000000102031836 */ /* 0x040fe20000000000 */
[----:B------:R-:W-:-:S04]  /*0b80*/  @P4 IADD3 R3, PT, PT, R2, RZ, RZ ;  /* 0x000000ff02034210 */ /* 0x000fc80007ffe0ff */
[----:B------:R-:W-:-:S05]  /*0b90*/  @P1 MOV R26, R3 ;  /* 0x00000003001a1202 */ /* 0x000fca0000000f00 */
[C---:B------:R-:W-:Y:S02]  /*0ba0*/  @!P0 VIADD R2, R26.reuse, 0x1 ;  /* 0x000000011a028836 */ /* 0x040fe40000000000 */
[----:B------:R-:W-:-:S04]  /*0bb0*/  @P3 IADD3 R2, PT, PT, R26, RZ, RZ ;  /* 0x000000ff1a023210 */ /* 0x000fc80007ffe0ff */
[----:B------:R-:W-:-:S07]  /*0bc0*/  @!P0 MOV R26, R2 ;  /* 0x00000002001a8202 */ /* 0x000fce0000000f00 */
.L_x_7:
[----:B------:R-:W0:Y:S02]  /*0bd0*/  LDC.64 R2, c[0x0][0x380] ;  /* 0x0000e000ff027b82 */ /* 0x000e240000000a00 */
[----:B0-----:R-:W-:-:S05]  /*0be0*/  IMAD.WIDE.U32 R2, R0, 0x4, R2 ;  /* 0x0000000400027825 */ /* 0x001fca00078e0002 */
[----:B------:R-:W-:Y:S01]  /*0bf0*/  STG.E desc[UR4][R2.64], R26 ;  /* 0x0000001a02007986 */ /* 0x000fe2000c101904 */
[----:B------:R-:W-:Y:S05]  /*0c00*/  EXIT ;  /* 0x000000000000794d */ /* 0x000fea0003800000 */
.L_x_11:
        /* <DEDUP_REMOVED lines=15> */
.L_x_32:


//--------------------- .text._Z13computeRandomP17curandStateXORWOWPdi --------------------------
	.section	.text._Z13computeRandomP17curandStateXORWOWPdi,"ax",@progbits
	.align	128
        .global         _Z13computeRandomP17curandStateXORWOWPdi
        .type           _Z13computeRandomP17curandStateXORWOWPdi,@function
        .size           _Z13computeRandomP17curandStateXORWOWPdi,(.L_x_28 - _Z13computeRandomP17curandStateXORWOWPdi)
        .other          _Z13computeRandomP17curandStateXORWOWPdi,@"STO_CUDA_ENTRY STV_DEFAULT"
_Z13computeRandomP17curandStateXORWOWPdi:
.text._Z13computeRandomP17curandStateXORWOWPdi:
[----:B------:R-:W-:Y:S01]  /*0000*/  LDC R1, c[0x0][0x37c] ;  /* 0x0000df00ff017b82 */ /* 0x000fe20000000800 */
[----:B------:R-:W0:Y:S07]  /*0010*/  S2R R12, SR_TID.X ;  /* 0x00000000000c7919 */ /* 0x000e2e0000002100 */
[----:B------:R-:W0:Y:S01]  /*0020*/  S2UR UR4, SR_CTAID.X ;  /* 0x00000000000479c3 */ /* 0x000e220000002500 */
[----:B------:R-:W1:Y:S07]  /*0030*/  LDCU UR5, c[0x0][0x390] ;  /* 0x00007200ff0577ac */ /* 0x000e6e0008000800 */
[----:B------:R-:W0:Y:S02]  /*0040*/  LDC R3, c[0x0][0x360] ;  /* 0x0000d800ff037b82 */ /* 0x000e240000000800 */
[----:B0-----:R-:W-:-:S05]  /*0050*/  IMAD R12, R3, UR4, R12 ;  /* 0x00000004030c7c24 */ /* 0x001fca000f8e020c */
[----:B-1----:R-:W-:-:S13]  /*0060*/  ISETP.GE.U32.AND P0, PT, R12, UR5, PT ;  /* 0x000000050c007c0c */ /* 0x002fda000bf06070 */
[----:B------:R-:W-:Y:S05]  /*0070*/  @P0 EXIT ;  /* 0x000000000000094d */ /* 0x000fea0003800000 */
[----:B------:R-:W0:Y:S01]  /*0080*/  LDC.64 R2, c[0x0][0x380] ;  /* 0x0000e000ff027b82 */ /* 0x000e220000000a00 */
[----:B------:R-:W1:Y:S01]  /*0090*/  LDCU.64 UR4, c[0x0][0x358] ;  /* 0x00006b00ff0477ac */ /* 0x000e620008000a00 */
[----:B0-----:R-:W-:-:S05]  /*00a0*/  IMAD.WIDE.U32 R2, R12, 0x30, R2 ;  /* 0x000000300c027825 */ /* 0x001fca00078e0002 */
[----:B-1----:R-:W2:Y:S04]  /*00b0*/  LDG.E.64 R20, desc[UR4][R2.64] ;  /* 0x0000000402147981 */ /* 0x002ea8000c1e1b00 */
[----:B------:R-:W3:Y:S04]  /*00c0*/  LDG.E.64 R4, desc[UR4][R2.64+0x10] ;  /* 0x0000100402047981 */ /* 0x000ee8000c1e1b00 */
[----:B------:R0:W5:Y:S04]  /*00d0*/  LDG.E R0, desc[UR4][R2.64+0x20] ;  /* 0x0000200402007981 */ /* 0x000168000c1e1900 */
[----:B------:R0:W5:Y:S04]  /*00e0*/  LDG.E.64 R6, desc[UR4][R2.64+0x28] ;  /* 0x0000280402067981 */ /* 0x000168000c1e1b00 */
[----:B------:R0:W5:Y:S04]  /*00f0*/  LDG.E.64 R8, desc[UR4][R2.64+0x8] ;  /* 0x0000080402087981 */ /* 0x000168000c1e1b00 */
[----:B------:R0:W5:Y:S01]  /*0100*/  LDG.E.64 R10, desc[UR4][R2.64+0x18] ;  /* 0x00001804020a7981 */ /* 0x000162000c1e1b00 */
[----:B------:R-:W1:Y:S01]  /*0110*/  MUFU.RCP64H R19, 10000 ;  /* 0x40c3880000137908 */ /* 0x000e620000001800 */
[----:B------:R-:W-:Y:S01]  /*0120*/  IMAD.MOV.U32 R14, RZ, RZ, 0x0 ;  /* 0x00000000ff0e7424 */ /* 0x000fe200078e00ff */
[----:B------:R-:W-:Y:S01]  /*0130*/  BSSY.RECONVERGENT B0, `(.L_x_12) ;  /* 0x000001a000007945 */ /* 0x000fe20003800200 */
[----:B------:R-:W-:-:S02]  /*0140*/  IMAD.MOV.U32 R15, RZ, RZ, 0x40c38800 ;  /* 0x40c38800ff0f7424 */ /* 0x000fc400078e00ff */
[----:B------:R-:W-:-:S06]  /*0150*/  IMAD.MOV.U32 R18, RZ, RZ, 0x1 ;  /* 0x00000001ff127424 */ /* 0x000fcc00078e00ff */
[----:B-1----:R-:W-:-:S08]  /*0160*/  DFMA R16, R18, -R14, 1 ;  /* 0x3ff000001210742b */ /* 0x002fd0000000080e */
[----:B------:R-:W-:-:S08]  /*0170*/  DFMA R16, R16, R16, R16 ;  /* 0x000000101010722b */ /* 0x000fd00000000010 */
[----:B------:R-:W-:-:S08]  /*0180*/  DFMA R18, R18, R16, R18 ;  /* 0x000000101212722b */ /* 0x000fd00000000012 */
[----:B------:R-:W-:-:S08]  /*0190*/  DFMA R14, R18, -R14, 1 ;  /* 0x3ff00000120e742b */ /* 0x000fd0000000080e */
[----:B------:R-:W-:Y:S01]  /*01a0*/  DFMA R14, R18, R14, R18 ;  /* 0x0000000e120e722b */ /* 0x000fe20000000012 */
[----:B--2---:R-:W-:Y:S01]  /*01b0*/  SHF.R.U32.HI R22, RZ, 0x2, R21 ;  /* 0x00000002ff167819 */ /* 0x004fe20000011615 */
[----:B------:R-:W-:-:S03]  /*01c0*/  VIADD R20, R20, 0x587c5 ;  /* 0x000587c514147836 */ /* 0x000fc60000000000 */
[----:B------:R-:W-:Y:S01]  /*01d0*/  LOP3.LUT R22, R22, R21, RZ, 0x3c, !PT ;  /* 0x0000001516167212 */ /* 0x000fe200078e3cff */
[----:B---3--:R-:W-:-:S04]  /*01e0*/  IMAD.SHL.U32 R24, R5, 0x10, RZ ;  /* 0x0000001005187824 */ /* 0x008fc800078e00ff */
[----:B------:R-:W-:-:S05]  /*01f0*/  IMAD.SHL.U32 R13, R22, 0x2, RZ ;  /* 0x00000002160d7824 */ /* 0x000fca00078e00ff */
[----:B------:R-:W-:-:S04]  /*0200*/  LOP3.LUT R13, R5, R24, R13, 0x96, !PT ;  /* 0x00000018050d7212 */ /* 0x000fc800078e960d */
[----:B------:R-:W-:-:S05]  /*0210*/  LOP3.LUT R13, R13, R22, RZ, 0x3c, !PT ;  /* 0x000000160d0d7212 */ /* 0x000fca00078e3cff */
[----:B------:R-:W-:-:S06]  /*0220*/  IMAD.IADD R16, R13, 0x1, R20 ;  /* 0x000000010d107824 */ /* 0x000fcc00078e0214 */
[----:B------:R-:W1:Y:S02]  /*0230*/  I2F.F64.U32 R16, R16 ;  /* 0x0000001000107312 */ /* 0x000e640000201800 */
[----:B-1----:R-:W-:Y:S01]  /*0240*/  DMUL R18, R16, R14 ;  /* 0x0000000e10127228 */ /* 0x002fe20000000000 */
[----:B------:R-:W-:-:S07]  /*0250*/  FSETP.GEU.AND P1, PT, |R17|, 6.5827683646048100446e-37, PT ;  /* 0x036000001100780b */ /* 0x000fce0003f2e200 */
[----:B------:R-:W-:-:S08]  /*0260*/  DFMA R22, R18, -10000, R16 ;  /* 0xc0c388001216782b */ /* 0x000fd00000000010 */
[----:B------:R-:W-:-:S10]  /*0270*/  DFMA R14, R14, R22, R18 ;  /* 0x000000160e0e722b */ /* 0x000fd40000000012 */
[----:B------:R-:W-:-:S05]  /*0280*/  FFMA R18, RZ, 6.1103515625, R15 ;  /* 0x40c38800ff127823 */ /* 0x000fca000000000f */
[----:B------:R-:W-:-:S13]  /*0290*/  FSETP.GT.AND P0, PT, |R18|, 1.469367938527859385e-39, PT ;  /* 0x001000001200780b */ /* 0x000fda0003f04200 */
[----:B0-----:R-:W-:Y:S05]  /*02a0*/  @P0 BRA P1, `(.L_x_13) ;  /* 0x0000000000080947 */ /* 0x001fea0000800000 */
[----:B------:R-:W-:-:S07]  /*02b0*/  MOV R28, 0x2d0 ;  /* 0x000002d0001c7802 */ /* 0x000fce0000000f00 */
[----:B-----5:R-:W-:Y:S05]  /*02c0*/  CALL.REL.NOINC `($__internal_0_$__cuda_sm20_div_rn_f64_full) ;  /* 0x0000000000487944 */ /* 0x020fea0003c00000 */
.L_x_13:
[----:B------:R-:W-:Y:S05]  /*02d0*/  BSYNC.RECONVERGENT B0 ;  /* 0x0000000000007941 */ /* 0x000fea0003800200 */
.L_x_12:
[----:B------:R-:W0:Y:S01]  /*02e0*/  F2I.F64.TRUNC R24, R14 ;  /* 0x0000000e00187311 */ /* 0x000e22000030d100 */
[----:B------:R-:W1:Y:S01]  /*02f0*/  LDC.64 R22, c[0x0][0x388] ;  /* 0x0000e200ff167b82 */ /* 0x000e620000000a00 */
[----:B-----5:R-:W-:Y:S02]  /*0300*/  IMAD.MOV.U32 R21, RZ, RZ, R8 ;  /* 0x000000ffff157224 */ /* 0x020fe400078e0008 */
[----:B------:R-:W-:Y:S01]  /*0310*/  IMAD.MOV.U32 R8, RZ, RZ, R9 ;  /* 0x000000ffff087224 */ /* 0x000fe200078e0009 */
[----:B------:R-:W-:-:S03]  /*0320*/  MOV R9, R4 ;  /* 0x0000000400097202 */ /* 0x000fc60000000f00 */
[----:B0-----:R-:W0:Y:S02]  /*0330*/  I2F.F64 R16, R24 ;  /* 0x0000001800107312 */ /* 0x001e240000201c00 */
[----:B0-----:R-:W-:Y:S01]  /*0340*/  DADD R18, -R16, R14 ;  /* 0x0000000010127229 */ /* 0x001fe2000000010e */
[----:B-1----:R-:W-:-:S04]  /*0350*/  IMAD.WIDE.U32 R16, R12, 0x8, R22 ;  /* 0x000000080c107825 */ /* 0x002fc800078e0016 */
[----:B------:R-:W-:Y:S02]  /*0360*/  IMAD.MOV.U32 R12, RZ, RZ, R5 ;  /* 0x000000ffff0c7224 */ /* 0x000fe400078e0005 */
[----:B------:R-:W-:Y:S04]  /*0370*/  STG.E.64 desc[UR4][R16.64], R18 ;  /* 0x0000001210007986 */ /* 0x000fe8000c101b04 */
[----:B------:R-:W-:Y:S04]  /*0380*/  STG.E.64 desc[UR4][R2.64], R20 ;  /* 0x0000001402007986 */ /* 0x000fe8000c101b04 */
[----:B------:R-:W-:Y:S04]  /*0390*/  STG.E.64 desc[UR4][R2.64+0x8], R8 ;  /* 0x0000080802007986 */ /* 0x000fe8000c101b04 */
[----:B------:R-:W-:Y:S04]  /*03a0*/  STG.E.64 desc[UR4][R2.64+0x10], R12 ;  /* 0x0000100c02007986 */ /* 0x000fe8000c101b04 */
[----:B------:R-:W-:Y:S04]  /*03b0*/  STG.E.64 desc[UR4][R2.64+0x18], R10 ;  /* 0x0000180a02007986 */ /* 0x000fe8000c101b04 */
[----:B------:R-:W-:Y:S04]  /*03c0*/  STG.E.64 desc[UR4][R2.64+0x28], R6 ;  /* 0x0000280602007986 */ /* 0x000fe8000c101b04 */
[----:B------:R-:W-:Y:S01]  /*03d0*/  STG.E desc[UR4][R2.64+0x20], R0 ;  /* 0x0000200002007986 */ /* 0x000fe2000c101904 */
[----:B------:R-:W-:Y:S05]  /*03e0*/  EXIT ;  /* 0x000000000000794d */ /* 0x000fea0003800000 */
        .weak           $__internal_0_$__cuda_sm20_div_rn_f64_full
        .type           $__internal_0_$__cuda_sm20_div_rn_f64_full,@function
        .size           $__internal_0_$__cuda_sm20_div_rn_f64_full,(.L_x_28 - $__internal_0_$__cuda_sm20_div_rn_f64_full)
$__internal_0_$__cuda_sm20_div_rn_f64_full:
[----:B------:R-:W-:Y:S01]  /*03f0*/  IMAD.MOV.U32 R15, RZ, RZ, R17 ;  /* 0x000000ffff0f7224 */ /* 0x000fe200078e0011 */
[----:B------:R-:W-:Y:S01]  /*0400*/  BSSY.RECONVERGENT B1, `(.L_x_14) ;  /* 0x000004c000017945 */ /* 0x000fe20003800200 */
[----:B------:R-:W-:Y:S02]  /*0410*/  IMAD.MOV.U32 R29, RZ, RZ, 0x1ca00000 ;  /* 0x1ca00000ff1d7424 */ /* 0x000fe400078e00ff */
[----:B------:R-:W-:Y:S01]  /*0420*/  IMAD.MOV.U32 R17, RZ, RZ, 0x3ff38800 ;  /* 0x3ff38800ff117424 */ /* 0x000fe200078e00ff */
[C---:B------:R-:W-:Y:S01]  /*0430*/  FSETP.GEU.AND P1, PT, |R15|.reuse, 1.469367938527859385e-39, PT ;  /* 0x001000000f00780b */ /* 0x040fe20003f2e200 */
[----:B------:R-:W-:Y:S01]  /*0440*/  IMAD.MOV.U32 R14, RZ, RZ, R16 ;  /* 0x000000ffff0e7224 */ /* 0x000fe200078e0010 */
[----:B------:R-:W-:Y:S01]  /*0450*/  LOP3.LUT R21, R15, 0x7ff00000, RZ, 0xc0, !PT ;  /* 0x7ff000000f157812 */ /* 0x000fe200078ec0ff */
[----:B------:R-:W0:Y:S01]  /*0460*/  MUFU.RCP64H R23, R17 ;  /* 0x0000001100177308 */ /* 0x000e220000001800 */
[----:B------:R-:W-:Y:S02]  /*0470*/  IMAD.MOV.U32 R16, RZ, RZ, 0x0 ;  /* 0x00000000ff107424 */ /* 0x000fe400078e00ff */
[----:B------:R-:W-:Y:S01]  /*0480*/  ISETP.GE.U32.AND P0, PT, R21, 0x40c00000, PT ;  /* 0x40c000001500780c */ /* 0x000fe20003f06070 */
[----:B------:R-:W-:-:S02]  /*0490*/  IMAD.MOV.U32 R18, RZ, RZ, R14 ;  /* 0x000000ffff127224 */ /* 0x000fc400078e000e */
[----:B------:R-:W-:Y:S01]  /*04a0*/  IMAD.MOV.U32 R22, RZ, RZ, 0x1 ;  /* 0x00000001ff167424 */ /* 0x000fe200078e00ff */
[----:B------:R-:W-:-:S04]  /*04b0*/  SEL R29, R29, 0x63400000, !P0 ;  /* 0x634000001d1d7807 */ /* 0x000fc80004000000 */
[C-C-:B------:R-:W-:Y:S02]  /*04c0*/  @!P1 LOP3.LUT R24, R29.reuse, 0x80000000, R15.reuse, 0xf8, !PT ;  /* 0x800000001d189812 */ /* 0x140fe400078ef80f */
[----:B------:R-:W-:Y:S02]  /*04d0*/  LOP3.LUT R19, R29, 0x800fffff, R15, 0xf8, !PT ;  /* 0x800fffff1d137812 */ /* 0x000fe400078ef80f */
[----:B------:R-:W-:Y:S02]  /*04e0*/  @!P1 LOP3.LUT R25, R24, 0x100000, RZ, 0xfc, !PT ;  /* 0x0010000018199812 */ /* 0x000fe400078efcff */
[----:B------:R-:W-:-:S06]  /*04f0*/  @!P1 MOV R24, RZ ;  /* 0x000000ff00189202 */ /* 0x000fcc0000000f00 */
[----:B------:R-:W-:Y:S02]  /*0500*/  @!P1 DFMA R18, R18, 2, -R24 ;  /* 0x400000001212982b */ /* 0x000fe40000000818 */
[----:B0-----:R-:W-:-:S08]  /*0510*/  DFMA R24, R22, -R16, 1 ;  /* 0x3ff000001618742b */ /* 0x001fd00000000810 */
[----:B------:R-:W-:-:S08]  /*0520*/  DFMA R24, R24, R24, R24 ;  /* 0x000000181818722b */ /* 0x000fd00000000018 */
[----:B------:R-:W-:-:S08]  /*0530*/  DFMA R24, R22, R24, R22 ;  /* 0x000000181618722b */ /* 0x000fd00000000016 */
[----:B------:R-:W-:-:S08]  /*0540*/  DFMA R22, R24, -R16, 1 ;  /* 0x3ff000001816742b */ /* 0x000fd00000000810 */
[----:B------:R-:W-:-:S08]  /*0550*/  DFMA R22, R24, R22, R24 ;  /* 0x000000161816722b */ /* 0x000fd00000000018 */
[----:B------:R-:W-:-:S08]  /*0560*/  DMUL R24, R22, R18 ;  /* 0x0000001216187228 */ /* 0x000fd00000000000 */
[----:B------:R-:W-:-:S08]  /*0570*/  DFMA R26, R24, -R16, R18 ;  /* 0x80000010181a722b */ /* 0x000fd00000000012 */
[----:B------:R-:W-:Y:S01]  /*0580*/  DFMA R26, R22, R26, R24 ;  /* 0x0000001a161a722b */ /* 0x000fe20000000018 */
[----:B------:R-:W-:Y:S01]  /*0590*/  IMAD.MOV.U32 R24, RZ, RZ, R21 ;  /* 0x000000ffff187224 */ /* 0x000fe200078e0015 */
[----:B------:R-:W-:Y:S01]  /*05a0*/  @!P1 LOP3.LUT R24, R19, 0x7ff00000, RZ, 0xc0, !PT ;  /* 0x7ff0000013189812 */ /* 0x000fe200078ec0ff */
[----:B------:R-:W-:-:S04]  /*05b0*/  IMAD.MOV.U32 R25, RZ, RZ, 0x40c00000 ;  /* 0x40c00000ff197424 */ /* 0x000fc800078e00ff */
[----:B------:R-:W-:-:S05]  /*05c0*/  VIADD R22, R24, 0xffffffff ;  /* 0xffffffff18167836 */ /* 0x000fca0000000000 */
[----:B------:R-:W-:Y:S01]  /*05d0*/  ISETP.GT.U32.AND P0, PT, R22, 0x7feffffe, PT ;  /* 0x7feffffe1600780c */ /* 0x000fe20003f04070 */
[----:B------:R-:W-:-:S05]  /*05e0*/  VIADD R22, R25, 0xffffffff ;  /* 0xffffffff19167836 */ /* 0x000fca0000000000 */
[----:B------:R-:W-:-:S13]  /*05f0*/  ISETP.GT.U32.OR P0, PT, R22, 0x7feffffe, P0 ;  /* 0x7feffffe1600780c */ /* 0x000fda0000704470 */
[----:B------:R-:W-:Y:S05]  /*0600*/  @P0 BRA `(.L_x_15) ;  /* 0x0000000000680947 */ /* 0x000fea0003800000 */
[----:B------:R-:W-:-:S05]  /*0610*/  IMAD.MOV.U32 R14, RZ, RZ, 0x40c00000 ;  /* 0x40c00000ff0e7424 */ /* 0x000fca00078e00ff */
[----:B------:R-:W-:-:S04]  /*0620*/  VIADDMNMX R21, R21, -R14, 0xb9600000, !PT ;  /* 0xb960000015157446 */ /* 0x000fc8000780090e */
[----:B------:R-:W-:-:S05]  /*0630*/  VIMNMX R14, PT, PT, R21, 0x46a00000, PT ;  /* 0x46a00000150e7848 */ /* 0x000fca0003fe0100 */
[----:B------:R-:W-:Y:S02]  /*0640*/  IMAD.IADD R29, R14, 0x1, -R29 ;  /* 0x000000010e1d7824 */ /* 0x000fe400078e0a1d */
[----:B------:R-:W-:-:S03]  /*0650*/  IMAD.MOV.U32 R14, RZ, RZ, RZ ;  /* 0x000000ffff0e7224 */ /* 0x000fc600078e00ff */
[----:B------:R-:W-:-:S06]  /*0660*/  IADD3 R15, PT, PT, R29, 0x7fe00000, RZ ;  /* 0x7fe000001d0f7810 */ /* 0x000fcc0007ffe0ff */
[----:B------:R-:W-:-:S10]  /*0670*/  DMUL R22, R26, R14 ;  /* 0x0000000e1a167228 */ /* 0x000fd40000000000 */
[----:B------:R-:W-:-:S13]  /*0680*/  FSETP.GTU.AND P0, PT, |R23|, 1.469367938527859385e-39, PT ;  /* 0x001000001700780b */ /* 0x000fda0003f0c200 */
[----:B------:R-:W-:Y:S05]  /*0690*/  @P0 BRA `(.L_x_16) ;  /* 0x0000000000880947 */ /* 0x000fea0003800000 */
[----:B------:R-:W-:-:S06]  /*06a0*/  DFMA R16, R26, -R16, R18 ;  /* 0x800000101a10722b */ /* 0x000fcc0000000012 */
[----:B------:R-:W-:-:S04]  /*06b0*/  IMAD.MOV.U32 R16, RZ, RZ, RZ ;  /* 0x000000ffff107224 */ /* 0x000fc800078e00ff */
[C---:B------:R-:W-:Y:S02]  /*06c0*/  FSETP.NEU.AND P0, PT, R17.reuse, RZ, PT ;  /* 0x000000ff1100720b */ /* 0x040fe40003f0d000 */
[----:B------:R-:W-:-:S04]  /*06d0*/  LOP3.LUT R19, R17, 0x40c38800, RZ, 0x3c, !PT ;  /* 0x40c3880011137812 */ /* 0x000fc800078e3cff */
[----:B------:R-:W-:-:S04]  /*06e0*/  LOP3.LUT R19, R19, 0x80000000, RZ, 0xc0, !PT ;  /* 0x8000000013137812 */ /* 0x000fc800078ec0ff */
[----:B------:R-:W-:-:S03]  /*06f0*/  LOP3.LUT R17, R19, R15, RZ, 0xfc, !PT ;  /* 0x0000000f13117212 */ /* 0x000fc600078efcff */
[----:B------:R-:W-:Y:S05]  /*0700*/  @!P0 BRA `(.L_x_16) ;  /* 0x00000000006c8947 */ /* 0x000fea0003800000 */
[----:B------:R-:W-:Y:S01]  /*0710*/  IMAD.MOV R15, RZ, RZ, -R29 ;  /* 0x000000ffff0f7224 */ /* 0x000fe200078e0a1d */
[----:B------:R-:W-:Y:S01]  /*0720*/  DMUL.RP R16, R26, R16 ;  /* 0x000000101a107228 */ /* 0x000fe20000008000 */
[----:B------:R-:W-:Y:S01]  /*0730*/  IMAD.MOV.U32 R14, RZ, RZ, RZ ;  /* 0x000000ffff0e7224 */ /* 0x000fe200078e00ff */
[----:B------:R-:W-:-:S05]  /*0740*/  IADD3 R29, PT, PT, -R29, -0x43300000, RZ ;  /* 0xbcd000001d1d7810 */ /* 0x000fca0007ffe1ff */
[----:B------:R-:W-:-:S03]  /*0750*/  DFMA R14, R22, -R14, R26 ;  /* 0x8000000e160e722b */ /* 0x000fc6000000001a */
[----:B------:R-:W-:-:S07]  /*0760*/  LOP3.LUT R19, R17, R19, RZ, 0x3c, !PT ;  /* 0x0000001311137212 */ /* 0x000fce00078e3cff */
[----:B------:R-:W-:-:S04]  /*0770*/  FSETP.NEU.AND P0, PT, |R15|, R29, PT ;  /* 0x0000001d0f00720b */ /* 0x000fc80003f0d200 */
[----:B------:R-:W-:Y:S02]  /*0780*/  FSEL R22, R16, R22, !P0 ;  /* 0x0000001610167208 */ /* 0x000fe40004000000 */
[----:B------:R-:W-:Y:S01]  /*0790*/  FSEL R23, R19, R23, !P0 ;  /* 0x0000001713177208 */ /* 0x000fe20004000000 */
[----:B------:R-:W-:Y:S06]  /*07a0*/  BRA `(.L_x_16) ;  /* 0x0000000000447947 */ /* 0x000fec0003800000 */
.L_x_15:
[----:B------:R-:W-:-:S14]  /*07b0*/  DSETP.NAN.AND P0, PT, R14, R14, PT ;  /* 0x0000000e0e00722a */ /* 0x000fdc0003f08000 */
[----:B------:R-:W-:Y:S05]  /*07c0*/  @P0 BRA `(.L_x_17) ;  /* 0x0000000000340947 */ /* 0x000fea0003800000 */
[----:B------:R-:W-:Y:S01]  /*07d0*/  ISETP.NE.AND P0, PT, R24, R25, PT ;  /* 0x000000191800720c */ /* 0x000fe20003f05270 */
[----:B------:R-:W-:Y:S02]  /*07e0*/  IMAD.MOV.U32 R22, RZ, RZ, 0x0 ;  /* 0x00000000ff167424 */ /* 0x000fe400078e00ff */
[----:B------:R-:W-:-:S10]  /*07f0*/  IMAD.MOV.U32 R23, RZ, RZ, -0x80000 ;  /* 0xfff80000ff177424 */ /* 0x000fd400078e00ff */
[----:B------:R-:W-:Y:S05]  /*0800*/  @!P0 BRA `(.L_x_16) ;  /* 0x00000000002c8947 */ /* 0x000fea0003800000 */
[----:B------:R-:W-:Y:S02]  /*0810*/  ISETP.NE.AND P0, PT, R24, 0x7ff00000, PT ;  /* 0x7ff000001800780c */ /* 0x000fe40003f05270 */
[----:B------:R-:W-:Y:S02]  /*0820*/  LOP3.LUT R14, R15, 0x40c38800, RZ, 0x3c, !PT ;  /* 0x40c388000f0e7812 */ /* 0x000fe400078e3cff */
[----:B------:R-:W-:Y:S02]  /*0830*/  ISETP.EQ.OR P0, PT, R25, RZ, !P0 ;  /* 0x000000ff1900720c */ /* 0x000fe40004702670 */
[----:B------:R-:W-:-:S11]  /*0840*/  LOP3.LUT R23, R14, 0x80000000, RZ, 0xc0, !PT ;  /* 0x800000000e177812 */ /* 0x000fd600078ec0ff */
[----:B------:R-:W-:Y:S01]  /*0850*/  @P0 LOP3.LUT R14, R23, 0x7ff00000, RZ, 0xfc, !PT ;  /* 0x7ff00000170e0812 */ /* 0x000fe200078efcff */
[----:B------:R-:W-:Y:S01]  /*0860*/  @!P0 IMAD.MOV.U32 R22, RZ, RZ, RZ ;  /* 0x000000ffff168224 */ /* 0x000fe200078e00ff */
[----:B------:R-:W-:-:S03]  /*0870*/  @P0 MOV R22, RZ ;  /* 0x000000ff00160202 */ /* 0x000fc60000000f00 */
[----:B------:R-:W-:Y:S01]  /*0880*/  @P0 IMAD.MOV.U32 R23, RZ, RZ, R14 ;  /* 0x000000ffff170224 */ /* 0x000fe200078e000e */
[----:B------:R-:W-:Y:S06]  /*0890*/  BRA `(.L_x_16) ;  /* 0x0000000000087947 */ /* 0x000fec0003800000 */
.L_x_17:
[----:B------:R-:W-:Y:S01]  /*08a0*/  LOP3.LUT R23, R15, 0x80000, RZ, 0xfc, !PT ;  /* 0x000800000f177812 */ /* 0x000fe200078efcff */
[----:B------:R-:W-:-:S07]  /*08b0*/  IMAD.MOV.U32 R22, RZ, RZ, R14 ;  /* 0x000000ffff167224 */ /* 0x000fce00078e000e */
.L_x_16:
[----:B------:R-:W-:Y:S05]  /*08c0*/  BSYNC.RECONVERGENT B1 ;  /* 0x0000000000017941 */ /* 0x000fea0003800200 */
.L_x_14:
[----:B------:R-:W-:Y:S02]  /*08d0*/  IMAD.MOV.U32 R29, RZ, RZ, 0x0 ;  /* 0x00000000ff1d7424 */ /* 0x000fe400078e00ff */
[----:B------:R-:W-:Y:S02]  /*08e0*/  IMAD.MOV.U32 R14, RZ, RZ, R22 ;  /* 0x000000ffff0e7224 */ /* 0x000fe400078e0016 */
[----:B------:R-:W-:Y:S01]  /*08f0*/  IMAD.MOV.U32 R15, RZ, RZ, R23 ;  /* 0x000000ffff0f7224 */ /* 0x000fe200078e0017 */
[----:B------:R-:W-:Y:S06]  /*0900*/  RET.REL.NODEC R28 `(_Z13computeRandomP17curandStateXORWOWPdi) ;  /* 0xfffffff41cbc7950 */ /* 0x000fec0003c3ffff */
.L_x_18:
        /* <DEDUP_REMOVED lines=15> */
.L_x_28:


//--------------------- .text._Z8initRandyP17curandStateXORWOWi --------------------------
	.section	.text._Z8initRandyP17curandStateXORWOWi,"ax",@progbits
	.align	128
        .global         _Z8initRandyP17curandStateXORWOWi
        .type           _Z8initRandyP17curandStateXORWOWi,@function
        .size           _Z8initRandyP17curandStateXORWOWi,(.L_x_34 - _Z8initRandyP17curandStateXORWOWi)
        .other          _Z8initRandyP17curandStateXORWOWi,@"STO_CUDA_ENTRY STV_DEFAULT"
_Z8initRandyP17curandStateXORWOWi:
.text._Z8initRandyP17curandStateXORWOWi:
        /* <DEDUP_REMOVED lines=10> */
[----:B------:R-:W-:Y:S01]  /*00a0*/  ISETP.NE.AND P0, PT, R0, RZ, PT ;  /* 0x000000ff0000720c */ /* 0x000fe20003f05270 */
[----:B------:R-:W-:Y:S05]  /*00b0*/  BSSY.RECONVERGENT B0, `(.L_x_19) ;  /* 0x00000e0000007945 */ /* 0x000fea0003800200 */
[----:B------:R-:W2:Y:S01]  /*00c0*/  LDC.64 R2, c[0x0][0x388] ;  /* 0x0000e200ff027b82 */ /* 0x000ea20000000a00 */
[----:B0-----:R-:W-:Y:S02]  /*00d0*/  LOP3.LUT R4, R4, 0xaad26b49, RZ, 0x3c, !PT ;  /* 0xaad26b4904047812 */ /* 0x001fe400078e3cff */
[----:B------:R-:W-:-:S03]  /*00e0*/  LOP3.LUT R5, R5, 0xf7dcefdd, RZ, 0x3c, !PT ;  /* 0xf7dcefdd05057812 */ /* 0x000fc600078e3cff */
[----:B------:R-:W-:Y:S02]  /*00f0*/  IMAD R4, R4, 0x4182bed5, RZ ;  /* 0x4182bed504047824 */ /* 0x000fe400078e02ff */
[----:B------:R-:W-:Y:S02]  /*0100*/  IMAD R5, R5, -0x658354e5, RZ ;  /* 0x9a7cab1b05057824 */ /* 0x000fe400078e02ff */
[----:B--2---:R-:W-:Y:S01]  /*0110*/  IMAD.WIDE.U32 R2, R0, 0x30, R2 ;  /* 0x0000003000027825 */ /* 0x004fe200078e0002 */
[C---:B------:R-:W-:Y:S02]  /*0120*/  LOP3.LUT R8, R4.reuse, 0x159a55e5, RZ, 0x3c, !PT ;  /* 0x159a55e504087812 */ /* 0x040fe400078e3cff */
[C---:B------:R-:W-:Y:S01]  /*0130*/  IADD3 R6, PT, PT, R4.reuse, 0x64f0c9, R5 ;  /* 0x0064f0c904067810 */ /* 0x040fe20007ffe005 */
[C---:B------:R-:W-:Y:S01]  /*0140*/  VIADD R7, R4.reuse, 0x75bcd15 ;  /* 0x075bcd1504077836 */ /* 0x040fe20000000000 */
[----:B------:R-:W-:Y:S01]  /*0150*/  LOP3.LUT R10, R5, 0x5491333, RZ, 0x3c, !PT ;  /* 0x05491333050a7812 */ /* 0x000fe200078e3cff */
[----:B------:R-:W-:-:S02]  /*0160*/  VIADD R11, R4, 0x583f19 ;  /* 0x00583f19040b7836 */ /* 0x000fc40000000000 */
[----:B------:R-:W-:Y:S01]  /*0170*/  VIADD R9, R5, 0x1f123bb5 ;  /* 0x1f123bb505097836 */ /* 0x000fe20000000000 */
[----:B-1----:R0:W-:Y:S04]  /*0180*/  STG.E.64 desc[UR4][R2.64], R6 ;  /* 0x0000000602007986 */ /* 0x0021e8000c101b04 */
[----:B------:R0:W-:Y:S04]  /*0190*/  STG.E.64 desc[UR4][R2.64+0x8], R8 ;  /* 0x0000080802007986 */ /* 0x0001e8000c101b04 */
[----:B------:R0:W-:Y:S01]  /*01a0*/  STG.E.64 desc[UR4][R2.64+0x10], R10 ;  /* 0x0000100a02007986 */ /* 0x0001e2000c101b04 */
[----:B------:R-:W-:Y:S05]  /*01b0*/  @!P0 BRA `(.L_x_20) ;  /* 0x0000000c003c8947 */ /* 0x000fea0003800000 */
[----:B------:R-:W-:-:S07]  /*01c0*/  CS2R R12, SRZ ;  /* 0x00000000000c7805 */ /* 0x000fce000001ff00 */
.L_x_26:
[----:B------:R-:W-:Y:S01]  /*01d0*/  LOP3.LUT R4, R0, 0x3, RZ, 0xc0, !PT ;  /* 0x0000000300047812 */ /* 0x000fe200078ec0ff */
[----:B------:R-:W-:Y:S03]  /*01e0*/  BSSY.RECONVERGENT B1, `(.L_x_21) ;  /* 0x00000c6000017945 */ /* 0x000fe60003800200 */
[----:B------:R-:W-:-:S04]  /*01f0*/  ISETP.NE.U32.AND P0, PT, R4, RZ, PT ;  /* 0x000000ff0400720c */ /* 0x000fc80003f05070 */
[----:B------:R-:W-:-:S13]  /*0200*/  ISETP.NE.AND.EX P0, PT, RZ, RZ, PT, P0 ;  /* 0x000000ffff00720c */ /* 0x000fda0003f05300 */
[----:B-1----:R-:W-:Y:S05]  /*0210*/  @!P0 BRA `(.L_x_22) ;  /* 0x0000000c00088947 */ /* 0x002fea0003800000 */
[----:B------:R-:W1:Y:S01]  /*0220*/  LDC.64 R4, c[0x4][RZ] ;  /* 0x01000000ff047b82 */ /* 0x000e620000000a00 */
[----:B------:R-:W-:Y:S02]  /*0230*/  IMAD.MOV.U32 R14, RZ, RZ, RZ ;  /* 0x000000ffff0e7224 */ /* 0x000fe400078e00ff */
[----:B-1----:R-:W-:-:S07]  /*0240*/  IMAD.WIDE.U32 R4, R12, 0xc80, R4 ;  /* 0x00000c800c047825 */ /* 0x002fce00078e0004 */
.L_x_25:
[----:B-1----:R-:W-:Y:S01]  /*0250*/  IMAD.MOV.U32 R15, RZ, RZ, RZ ;  /* 0x000000ffff0f7224 */ /* 0x002fe200078e00ff */
[----:B0-----:R-:W-:Y:S01]  /*0260*/  CS2R R6, SRZ ;  /* 0x0000000000067805 */ /* 0x001fe2000001ff00 */
[----:B------:R-:W-:Y:S01]  /*0270*/  IMAD.MOV.U32 R17, RZ, RZ, RZ ;  /* 0x000000ffff117224 */ /* 0x000fe200078e00ff */
[----:B------:R-:W-:-:S07]  /*0280*/  CS2R R8, SRZ ;  /* 0x0000000000087805 */ /* 0x000fce000001ff00 */
.L_x_24:
[----:B------:R-:W-:-:S05]  /*0290*/  IMAD.WIDE.U32 R10, R17, 0x4, R2 ;  /* 0x00000004110a7825 */ /* 0x000fca00078e0002 */
[----:B------:R0:W5:Y:S01]  /*02a0*/  LDG.E R16, desc[UR4][R10.64+0x4] ;  /* 0x000004040a107981 */ /* 0x000162000c1e1900 */
[----:B------:R-:W-:Y:S02]  /*02b0*/  IMAD.SHL.U32 R18, R17, 0x20, RZ ;  /* 0x0000002011127824 */ /* 0x000fe400078e00ff */
[----:B------:R-:W-:-:S07]  /*02c0*/  IMAD.MOV.U32 R19, RZ, RZ, RZ ;  /* 0x000000ffff137224 */ /* 0x000fce00078e00ff */
.L_x_23:
[----:B-----5:R-:W-:Y:S01]  /*02d0*/  SHF.R.U32.HI R24, RZ, R19, R16 ;  /* 0x00000013ff187219 */ /* 0x020fe20000011610 */
[----:B0-----:R-:W-:-:S03]  /*02e0*/  IMAD.IADD R10, R18, 0x1, R19 ;  /* 0x00000001120a7824 */ /* 0x001fc600078e0213 */
[----:B------:R-:W-:-:S04]  /*02f0*/  LOP3.LUT R11, R24, 0x1, RZ, 0xc0, !PT ;  /* 0x00000001180b7812 */ /* 0x000fc800078ec0ff */
[----:B------:R-:W-:Y:S01]  /*0300*/  ISETP.NE.U32.AND P0, PT, R11, 0x1, PT ;  /* 0x000000010b00780c */ /* 0x000fe20003f05070 */
[----:B------:R-:W-:-:S03]  /*0310*/  IMAD R11, R10, 0x5, RZ ;  /* 0x000000050a0b7824 */ /* 0x000fc600078e02ff */
[----:B------:R-:W-:Y:S01]  /*0320*/  R2P PR, R24, 0x7e ;  /* 0x0000007e18007804 */ /* 0x000fe20000000000 */
[----:B------:R-:W-:-:S08]  /*0330*/  IMAD.WIDE.U32 R10, R11, 0x4, R4 ;  /* 0x000000040b0a7825 */ /* 0x000fd000078e0004 */
[----:B------:R-:W2:Y:S04]  /*0340*/  @!P0 LDG.E R20, desc[UR4][R10.64] ;  /* 0x000000040a148981 */ /* 0x000ea8000c1e1900 */
[----:B------:R-:W3:Y:S04]  /*0350*/  @P1 LDG.E R22, desc[UR4][R10.64+0x14] ;  /* 0x000014040a161981 */ /* 0x000ee8000c1e1900 */
[----:B------:R-:W4:Y:S04]  /*0360*/  @!P0 LDG.E R21, desc[UR4][R10.64+0x4] ;  /* 0x000004040a158981 */ /* 0x000f28000c1e1900 */
[----:B------:R-:W4:Y:S04]  /*0370*/  @P2 LDG.E R26, desc[UR4][R10.64+0x28] ;  /* 0x000028040a1a2981 */ /* 0x000f28000c1e1900 */
[----:B------:R-:W4:Y:S04]  /*0380*/  @!P0 LDG.E R23, desc[UR4][R10.64+0xc] ;  /* 0x00000c040a178981 */ /* 0x000f28000c1e1900 */
[----:B------:R-:W4:Y:S04]  /*0390*/  @P3 LDG.E R28, desc[UR4][R10.64+0x3c] ;  /* 0x00003c040a1c3981 */ /* 0x000f28000c1e1900 */
[----:B------:R-:W4:Y:S01]  /*03a0*/  @P3 LDG.E R25, desc[UR4][R10.64+0x48] ;  /* 0x000048040a193981 */ /* 0x000f22000c1e1900 */
[----:B--2---:R-:W-:-:S03]  /*03b0*/  @!P0 LOP3.LUT R15, R15, R20, RZ, 0x3c, !PT ;  /* 0x000000140f0f8212 */ /* 0x004fc600078e3cff */
[----:B------:R-:W2:Y:S01]  /*03c0*/  @!P0 LDG.E R20, desc[UR4][R10.64+0x8] ;  /* 0x000008040a148981 */ /* 0x000ea2000c1e1900 */
[----:B---3--:R-:W-:-:S03]  /*03d0*/  @P1 LOP3.LUT R15, R15, R22, RZ, 0x3c, !PT ;  /* 0x000000160f0f1212 */ /* 0x008fc600078e3cff */
[----:B------:R-:W3:Y:S01]  /*03e0*/  @!P0 LDG.E R22, desc[UR4][R10.64+0x10] ;  /* 0x000010040a168981 */ /* 0x000ee2000c1e1900 */
[----:B----4-:R-:W-:-:S03]  /*03f0*/  @!P0 LOP3.LUT R8, R8, R21, RZ, 0x3c, !PT ;  /* 0x0000001508088212 */ /* 0x010fc600078e3cff */
[----:B------:R-:W4:Y:S01]  /*0400*/  @P1 LDG.E R21, desc[UR4][R10.64+0x18] ;  /* 0x000018040a151981 */ /* 0x000f22000c1e1900 */
[----:B------:R-:W-:-:S03]  /*0410*/  @P2 LOP3.LUT R15, R15, R26, RZ, 0x3c, !PT ;  /* 0x0000001a0f0f2212 */ /* 0x000fc600078e3cff */
[----:B------:R-:W4:Y:S01]  /*0420*/  @P1 LDG.E R26, desc[UR4][R10.64+0x24] ;  /* 0x000024040a1a1981 */ /* 0x000f22000c1e1900 */
[----:B------:R-:W-:-:S03]  /*0430*/  @!P0 LOP3.LUT R6, R6, R23, RZ, 0x3c, !PT ;  /* 0x0000001706068212 */ /* 0x000fc600078e3cff */
[----:B------:R-:W4:Y:S01]  /*0440*/  @P2 LDG.E R23, desc[UR4][R10.64+0x2c] ;  /* 0x00002c040a172981 */ /* 0x000f22000c1e1900 */
[----:B--2---:R-:W-:-:S03]  /*0450*/  @!P0 LOP3.LUT R9, R9, R20, RZ, 0x3c, !PT ;  /* 0x0000001409098212 */ /* 0x004fc600078e3cff */
[----:B------:R-:W2:Y:S01]  /*0460*/  @P1 LDG.E R20, desc[UR4][R10.64+0x1c] ;  /* 0x00001c040a141981 */ /* 0x000ea2000c1e1900 */
[----:B---3--:R-:W-:-:S03]  /*0470*/  @!P0 LOP3.LUT R7, R7, R22, RZ, 0x3c, !PT ;  /* 0x0000001607078212 */ /* 0x008fc600078e3cff */
[----:B------:R-:W3:Y:S01]  /*0480*/  @P2 LDG.E R22, desc[UR4][R10.64+0x30] ;  /* 0x000030040a162981 */ /* 0x000ee2000c1e1900 */
[----:B----4-:R-:W-:-:S03]  /*0490*/  @P1 LOP3.LUT R8, R8, R21, RZ, 0x3c, !PT ;  /* 0x0000001508081212 */ /* 0x010fc600078e3cff */
[----:B------:R-:W4:Y:S01]  /*04a0*/  @P1 LDG.E R21, desc[UR4][R10.64+0x20] ;  /* 0x000020040a151981 */ /* 0x000f22000c1e1900 */
[----:B------:R-:W-:-:S03]  /*04b0*/  @P1 LOP3.LUT R7, R7, R26, RZ, 0x3c, !PT ;  /* 0x0000001a07071212 */ /* 0x000fc600078e3cff */
[----:B------:R-:W4:Y:S01]  /*04c0*/  @P2 LDG.E R26, desc[UR4][R10.64+0x38] ;  /* 0x000038040a1a2981 */ /* 0x000f22000c1e1900 */
[----:B------:R-:W-:-:S03]  /*04d0*/  @P3 LOP3.LUT R15, R15, R28, RZ, 0x3c, !PT ;  /* 0x0000001c0f0f3212 */ /* 0x000fc600078e3cff */
[----:B------:R-:W4:Y:S01]  /*04e0*/  @P4 LDG.E R28, desc[UR4][R10.64+0x50] ;  /* 0x000050040a1c4981 */ /* 0x000f22000c1e1900 */
[----:B------:R-:W-:-:S03]  /*04f0*/  @P2 LOP3.LUT R8, R8, R23, RZ, 0x3c, !PT ;  /* 0x0000001708082212 */ /* 0x000fc600078e3cff */
[----:B------:R-:W4:Y:S01]  /*0500*/  @P3 LDG.E R23, desc[UR4][R10.64+0x40] ;  /* 0x000040040a173981 */ /* 0x000f22000c1e1900 */
[----:B--2---:R-:W-:-:S03]  /*0510*/  @P1 LOP3.LUT R9, R9, R20, RZ, 0x3c, !PT ;  /* 0x0000001409091212 */ /* 0x004fc600078e3cff */
[----:B------:R-:W2:Y:S01]  /*0520*/  @P3 LDG.E R20, desc[UR4][R10.64+0x44] ;  /* 0x000044040a143981 */ /* 0x000ea2000c1e1900 */
[----:B---3--:R-:W-:-:S03]  /*0530*/  @P2 LOP3.LUT R9, R9, R22, RZ, 0x3c, !PT ;  /* 0x0000001609092212 */ /* 0x008fc600078e3cff */
[----:B------:R-:W3:Y:S01]  /*0540*/  @P3 LDG.E R22, desc[UR4][R10.64+0x4c] ;  /* 0x00004c040a163981 */ /* 0x000ee2000c1e1900 */
[----:B----4-:R-:W-:-:S03]  /*0550*/  @P1 LOP3.LUT R6, R6, R21, RZ, 0x3c, !PT ;  /* 0x0000001506061212 */ /* 0x010fc600078e3cff */
[----:B------:R-:W4:Y:S01]  /*0560*/  @P2 LDG.E R21, desc[UR4][R10.64+0x34] ;  /* 0x000034040a152981 */ /* 0x000f22000c1e1900 */
[----:B------:R-:W-:-:S03]  /*0570*/  @P2 LOP3.LUT R7, R7, R26, RZ, 0x3c, !PT ;  /* 0x0000001a07072212 */ /* 0x000fc600078e3cff */
[----:B------:R-:W4:Y:S01]  /*0580*/  @P5 LDG.E R26, desc[UR4][R10.64+0x64] ;  /* 0x000064040a1a5981 */ /* 0x000f22000c1e1900 */
[----:B------:R-:W-:Y:S02]  /*0590*/  @P4 LOP3.LUT R15, R15, R28, RZ, 0x3c, !PT ;  /* 0x0000001c0f0f4212 */ /* 0x000fe400078e3cff */
[----:B------:R-:W-:Y:S02]  /*05a0*/  @P3 LOP3.LUT R8, R8, R23, RZ, 0x3c, !PT ;  /* 0x0000001708083212 */ /* 0x000fe400078e3cff */
        /* <DEDUP_REMOVED lines=21> */
[----:B------:R-:W-:Y:S02]  /*0700*/  LOP3.LUT P0, RZ, R24, 0x80, RZ, 0xc0, !PT ;  /* 0x0000008018ff7812 */ /* 0x000fe4000780c0ff */
[----:B------:R-:W-:-:S04]  /*0710*/  @P5 LOP3.LUT R8, R8, R25, RZ, 0x3c, !PT ;  /* 0x0000001908085212 */ /* 0x000fc800078e3cff */
[----:B------:R-:W-:-:S07]  /*0720*/  @P6 LOP3.LUT R8, R8, R23, RZ, 0x3c, !PT ;  /* 0x0000001708086212 */ /* 0x000fce00078e3cff */
[----:B------:R-:W4:Y:S04]  /*0730*/  @P0 LDG.E R28, desc[UR4][R10.64+0x8c] ;  /* 0x00008c040a1c0981 */ /* 0x000f28000c1e1900 */
[----:B------:R-:W4:Y:S04]  /*0740*/  @P0 LDG.E R23, desc[UR4][R10.64+0x90] ;  /* 0x000090040a170981 */ /* 0x000f28000c1e1900 */
        /* <DEDUP_REMOVED lines=11> */
[----:B--2---:R-:W-:Y:S02]  /*0800*/  @P6 LOP3.LUT R7, R7, R20, RZ, 0x3c, !PT ;  /* 0x0000001407076212 */ /* 0x004fe400078e3cff */
[----:B---3--:R-:W-:Y:S02]  /*0810*/  @P0 LOP3.LUT R9, R9, R22, RZ, 0x3c, !PT ;  /* 0x0000001609090212 */ /* 0x008fe400078e3cff */
[----:B----4-:R-:W-:-:S04]  /*0820*/  @P6 LOP3.LUT R6, R6, R21, RZ, 0x3c, !PT ;  /* 0x0000001506066212 */ /* 0x010fc800078e3cff */
[----:B------:R-:W-:Y:S02]  /*0830*/  @P0 LOP3.LUT R6, R6, R25, RZ, 0x3c, !PT ;  /* 0x0000001906060212 */ /* 0x000fe400078e3cff */
[----:B------:R-:W-:Y:S02]  /*0840*/  @P0 LOP3.LUT R7, R7, R26, RZ, 0x3c, !PT ;  /* 0x0000001a07070212 */ /* 0x000fe400078e3cff */
[----:B------:R-:W-:-:S13]  /*0850*/  R2P PR, R24.B1, 0x7f ;  /* 0x0000007f18007804 */ /* 0x000fda0000001000 */
[----:B------:R-:W2:Y:S04]  /*0860*/  @P0 LDG.E R20, desc[UR4][R10.64+0xa0] ;  /* 0x0000a0040a140981 */ /* 0x000ea8000c1e1900 */
[----:B------:R-:W3:Y:S04]  /*0870*/  @P1 LDG.E R22, desc[UR4][R10.64+0xb4] ;  /* 0x0000b4040a161981 */ /* 0x000ee8000c1e1900 */
[----:B------:R-:W4:Y:S04]  /*0880*/  @P0 LDG.E R21, desc[UR4][R10.64+0xa4] ;  /* 0x0000a4040a150981 */ /* 0x000f28000c1e1900 */
[----:B------:R-:W4:Y:S04]  /*0890*/  @P2 LDG.E R26, desc[UR4][R10.64+0xc8] ;  /* 0x0000c8040a1a2981 */ /* 0x000f28000c1e1900 */
        /* <DEDUP_REMOVED lines=21> */
[----:B------:R-:W-:Y:S02]  /*09f0*/  LOP3.LUT P0, RZ, R24, 0x8000, RZ, 0xc0, !PT ;  /* 0x0000800018ff7812 */ /* 0x000fe4000780c0ff */
[----:B------:R-:W-:Y:S01]  /*0a00*/  @P1 LOP3.LUT R9, R9, R26, RZ, 0x3c, !PT ;  /* 0x0000001a09091212 */ /* 0x000fe200078e3cff */
[----:B------:R-:W4:Y:S04]  /*0a10*/  @P2 LDG.E R24, desc[UR4][R10.64+0xd8] ;  /* 0x0000d8040a182981 */ /* 0x000f28000c1e1900 */
[----:B------:R-:W4:Y:S01]  /*0a20*/  @P5 LDG.E R26, desc[UR4][R10.64+0x104] ;  /* 0x000104040a1a5981 */ /* 0x000f22000c1e1900 */
[----:B------:R-:W-:Y:S02]  /*0a30*/  @P4 LOP3.LUT R15, R15, R28, RZ, 0x3c, !PT ;  /* 0x0000001c0f0f4212 */ /* 0x000fe400078e3cff */
[----:B------:R-:W-:-:S02]  /*0a40*/  @P2 LOP3.LUT R8, R8, R23, RZ, 0x3c, !PT ;  /* 0x0000001708082212 */ /* 0x000fc400078e3cff */
        /* <DEDUP_REMOVED lines=8> */
[----:B------:R-:W-:Y:S02]  /*0ad0*/  @P2 LOP3.LUT R6, R6, R25, RZ, 0x3c, !PT ;  /* 0x0000001906062212 */ /* 0x000fe400078e3cff */
[----:B------:R-:W-:Y:S01]  /*0ae0*/  @P2 LOP3.LUT R7, R7, R24, RZ, 0x3c, !PT ;  /* 0x0000001807072212 */ /* 0x000fe200078e3cff */
[----:B------:R-:W4:Y:S01]  /*0af0*/  @P4 LDG.E R25, desc[UR4][R10.64+0xf4] ;  /* 0x0000f4040a194981 */ /* 0x000f22000c1e1900 */
[----:B------:R-:W-:-:S03]  /*0b00*/  @P5 LOP3.LUT R15, R15, R26, RZ, 0x3c, !PT ;  /* 0x0000001a0f0f5212 */ /* 0x000fc600078e3cff */
[----:B------:R-:W4:Y:S04]  /*0b10*/  @P6 LDG.E R26, desc[UR4][R10.64+0x118] ;  /* 0x000118040a1a6981 */ /* 0x000f28000c1e1900 */
        /* <DEDUP_REMOVED lines=29> */
[----:B------:R-:W-:-:S05]  /*0cf0*/  VIADD R19, R19, 0x10 ;  /* 0x0000001013137836 */ /* 0x000fca0000000000 */
[----:B------:R-:W-:Y:S02]  /*0d00*/  ISETP.NE.AND P1, PT, R19, 0x20, PT ;  /* 0x000000201300780c */ /* 0x000fe40003f25270 */
[----:B------:R-:W-:-:S04]  /*0d10*/  @P6 LOP3.LUT R6, R6, R23, RZ, 0x3c, !PT ;  /* 0x0000001706066212 */ /* 0x000fc800078e3cff */
[----:B------:R-:W-:Y:S02]  /*0d20*/  @P0 LOP3.LUT R6, R6, R27, RZ, 0x3c, !PT ;  /* 0x0000001b06060212 */ /* 0x000fe400078e3cff */
[----:B--2---:R-:W-:Y:S02]  /*0d30*/  @P6 LOP3.LUT R9, R9, R20, RZ, 0x3c, !PT ;  /* 0x0000001409096212 */ /* 0x004fe400078e3cff */
[----:B---3--:R-:W-:Y:S02]  /*0d40*/  @P6 LOP3.LUT R7, R7, R22, RZ, 0x3c, !PT ;  /* 0x0000001607076212 */ /* 0x008fe400078e3cff */
[----:B----4-:R-:W-:-:S04]  /*0d50*/  @P6 LOP3.LUT R8, R8, R21, RZ, 0x3c, !PT ;  /* 0x0000001508086212 */ /* 0x010fc800078e3cff */
[----:B------:R-:W-:Y:S02]  /*0d60*/  @P0 LOP3.LUT R8, R8, R25, RZ, 0x3c, !PT ;  /* 0x0000001908080212 */ /* 0x000fe400078e3cff */
[----:B------:R-:W-:Y:S02]  /*0d70*/  @P0 LOP3.LUT R7, R7, R26, RZ, 0x3c, !PT ;  /* 0x0000001a07070212 */ /* 0x000fe400078e3cff */
[----:B------:R-:W-:Y:S01]  /*0d80*/  @P0 LOP3.LUT R9, R9, R24, RZ, 0x3c, !PT ;  /* 0x0000001809090212 */ /* 0x000fe200078e3cff */
[----:B------:R-:W-:Y:S06]  /*0d90*/  @P1 BRA `(.L_x_23) ;  /* 0xfffffff4004c1947 */ /* 0x000fec000383ffff */
[----:B------:R-:W-:-:S05]  /*0da0*/  VIADD R17, R17, 0x1 ;  /* 0x0000000111117836 */ /* 0x000fca0000000000 */
[----:B------:R-:W-:-:S13]  /*0db0*/  ISETP.NE.AND P0, PT, R17, 0x5, PT ;  /* 0x000000051100780c */ /* 0x000fda0003f05270 */
[----:B------:R-:W-:Y:S05]  /*0dc0*/  @P0 BRA `(.L_x_24) ;  /* 0xfffffff400300947 */ /* 0x000fea000383ffff */
[----:B------:R1:W-:Y:S01]  /*0dd0*/  STG.E.64 desc[UR4][R2.64+0x8], R8 ;  /* 0x0000080802007986 */ /* 0x0003e2000c101b04 */
[----:B------:R-:W-:Y:S01]  /*0de0*/  VIADD R14, R14, 0x1 ;  /* 0x000000010e0e7836 */ /* 0x000fe20000000000 */
[----:B------:R-:W-:Y:S02]  /*0df0*/  LOP3.LUT R11, R0, 0x3, RZ, 0xc0, !PT ;  /* 0x00000003000b7812 */ /* 0x000fe400078ec0ff */
[----:B------:R1:W-:Y:S02]  /*0e00*/  STG.E.64 desc[UR4][R2.64+0x10], R6 ;  /* 0x0000100602007986 */ /* 0x0003e4000c101b04 */
[----:B------:R-:W-:Y:S02]  /*0e10*/  ISETP.GE.U32.AND P0, PT, R14, R11, PT ;  /* 0x0000000b0e00720c */ /* 0x000fe40003f06070 */
[----:B------:R1:W-:Y:S11]  /*0e20*/  STG.E desc[UR4][R2.64+0x4], R15 ;  /* 0x0000040f02007986 */ /* 0x0003f6000c101904 */
[----:B------:R-:W-:Y:S05]  /*0e30*/  @!P0 BRA `(.L_x_25) ;  /* 0xfffffff400048947 */ /* 0x000fea000383ffff */
.L_x_22:
[----:B------:R-:W-:Y:S05]  /*0e40*/  BSYNC.RECONVERGENT B1 ;  /* 0x0000000000017941 */ /* 0x000fea0003800200 */
.L_x_21:
[----:B------:R-:W-:Y:S01]  /*0e50*/  ISETP.GT.U32.AND P0, PT, R0, 0x3, PT ;  /* 0x000000030000780c */ /* 0x000fe20003f04070 */
[----:B------:R-:W-:Y:S01]  /*0e60*/  VIADD R12, R12, 0x1 ;  /* 0x000000010c0c7836 */ /* 0x000fe20000000000 */
[--C-:B------:R-:W-:Y:S02]  /*0e70*/  SHF.R.U64 R0, R0, 0x2, R13.reuse ;  /* 0x0000000200007819 */ /* 0x100fe4000000120d */
[----:B------:R-:W-:Y:S02]  /*0e80*/  ISETP.GT.U32.AND.EX P0, PT, R13, RZ, PT, P0 ;  /* 0x000000ff0d00720c */ /* 0x000fe40003f04100 */
[----:B------:R-:W-:-:S11]  /*0e90*/  SHF.R.U32.HI R13, RZ, 0x2, R13 ;  /* 0x00000002ff0d7819 */ /* 0x000fd6000001160d */
[----:B------:R-:W-:Y:S05]  /*0ea0*/  @P0 BRA `(.L_x_26) ;  /* 0xfffffff000c80947 */ /* 0x000fea000383ffff */
.L_x_20:
[----:B------:R-:W-:Y:S05]  /*0eb0*/  BSYNC.RECONVERGENT B0 ;  /* 0x0000000000007941 */ /* 0x000fea0003800200 */
.L_x_19:
[----:B------:R-:W-:Y:S04]  /*0ec0*/  STG.E.64 desc[UR4][R2.64+0x18], RZ ;  /* 0x000018ff02007986 */ /* 0x000fe8000c101b04 */
[----:B------:R-:W-:Y:S04]  /*0ed0*/  STG.E desc[UR4][R2.64+0x20], RZ ;  /* 0x000020ff02007986 */ /* 0x000fe8000c101904 */
[----:B------:R-:W-:Y:S01]  /*0ee0*/  STG.E.64 desc[UR4][R2.64+0x28], RZ ;  /* 0x000028ff02007986 */ /* 0x000fe2000c101b04 */
[----:B------:R-:W-:Y:S05]  /*0ef0*/  EXIT ;  /* 0x000000000000794d */ /* 0x000fea0003800000 */
.L_x_27:
        /* <DEDUP_REMOVED lines=16> */
.L_x_34:


//--------------------- .nv.global.init           --------------------------
	.section	.nv.global.init,"aw",@progbits
	.align	4
.nv.global.init:
	.type		mrg32k3aM1SubSeq,@object
	.size		mrg32k3aM1SubSeq,(mrg32k3aM2SubSeq - mrg32k3aM1SubSeq)
mrg32k3aM1SubSeq:
        /*0000*/ 	.byte	0x0b, 0xcc, 0xee, 0x04, 0x73, 0x29, 0x8b, 0x6f, 0xf6, 0x53, 0x03, 0xf6, 0x23, 0xf6, 0xea, 0xda
        /* <DEDUP_REMOVED lines=125> */
	.type		mrg32k3aM2SubSeq,@object
	.size		mrg32k3aM2SubSeq,(mrg32k3aM1 - mrg32k3aM2SubSeq)
mrg32k3aM2SubSeq:
        /* <DEDUP_REMOVED lines=126> */
	.type		mrg32k3aM1,@object
	.size		mrg32k3aM1,(mrg32k3aM1Seq - mrg32k3aM1)
mrg32k3aM1:
        /* <DEDUP_REMOVED lines=144> */
	.type		mrg32k3aM1Seq,@object
	.size		mrg32k3aM1Seq,(mrg32k3aM2 - mrg32k3aM1Seq)
mrg32k3aM1Seq:
        /* <DEDUP_REMOVED lines=144> */
	.type		mrg32k3aM2,@object
	.size		mrg32k3aM2,(mrg32k3aM2Seq - mrg32k3aM2)
mrg32k3aM2:
        /* <DEDUP_REMOVED lines=144> */
	.type		mrg32k3aM2Seq,@object
	.size		mrg32k3aM2Seq,(precalc_xorwow_matrix - mrg32k3aM2Seq)
mrg32k3aM2Seq:
        /* <DEDUP_REMOVED lines=144> */
	.type		precalc_xorwow_matrix,@object
	.size		precalc_xorwow_matrix,(precalc_xorwow_offset_matrix - precalc_xorwow_matrix)
precalc_xorwow_matrix:
        /* <DEDUP_REMOVED lines=6400> */
	.type		precalc_xorwow_offset_matrix,@object
	.size		precalc_xorwow_offset_matrix,(.L_1 - precalc_xorwow_offset_matrix)
precalc_xorwow_offset_matrix:
        /* <DEDUP_REMOVED lines=6400> */
.L_1:


//--------------------- .nv.shared.reserved.0     --------------------------
	.section	.nv.shared.reserved.0,"aw",@nobits
	.weak		__nv_reservedSMEM_offset_0_alias
	.size		__nv_reservedSMEM_offset_0_alias, 0, 64
	.other		__nv_reservedSMEM_offset_0_alias,@"STO_CUDA_RESERVED_SHARED STV_DEFAULT"
__nv_reservedSMEM_offset_0_alias:
	.zero		0
	.zero		64


//--------------------- .nv.global                --------------------------
	.section	.nv.global,"aw",@nobits
.nv.global:
	.type		_ZN34_INTERNAL_8788587e_4_k_cu_2c81342a6thrust24THRUST_300001_SM_1000_NS3seqE,@object
	.size		_ZN34_INTERNAL_8788587e_4_k_cu_2c81342a6thrust24THRUST_300001_SM_1000_NS3seqE,(_ZN34_INTERNAL_8788587e_4_k_cu_2c81342a4cuda3std3__48in_placeE - _ZN34_INTERNAL_8788587e_4_k_cu_2c81342a6thrust24THRUST_300001_SM_1000_NS3seqE)
_ZN34_INTERNAL_8788587e_4_k_cu_2c81342a6thrust24THRUST_300001_SM_1000_NS3seqE:
	.zero		1
	.type		_ZN34_INTERNAL_8788587e_4_k_cu_2c81342a4cuda3std3__48in_placeE,@object
	.size		_ZN34_INTERNAL_8788587e_4_k_cu_2c81342a4cuda3std3__48in_placeE,(_ZN34_INTERNAL_8788587e_4_k_cu_2c81342a4cuda3std6ranges3__45__cpo4sizeE - _ZN34_INTERNAL_8788587e_4_k_cu_2c81342a4cuda3std3__48in_placeE)
_ZN34_INTERNAL_8788587e_4_k_cu_2c81342a4cuda3std3__48in_placeE:
	.zero		1
	.type		_ZN34_INTERNAL_8788587e_4_k_cu_2c81342a4cuda3std6ranges3__45__cpo4sizeE,@object
	.size		_ZN34_INTERNAL_8788587e_4_k_cu_2c81342a4cuda3std6ranges3__45__cpo4sizeE,(_ZN34_INTERNAL_8788587e_4_k_cu_2c81342a6thrust24THRUST_300001_SM_1000_NS12placeholders2_3E - _ZN34_INTERNAL_8788587e_4_k_cu_2c81342a4cuda3std6ranges3__45__cpo4sizeE)
_ZN34_INTERNAL_8788587e_4_k_cu_2c81342a4cuda3std6ranges3__45__cpo4sizeE:
	.zero		1
	.type		_ZN34_INTERNAL_8788587e_4_k_cu_2c81342a6thrust24THRUST_300001_SM_1000_NS12placeholders2_3E,@object
	.size		_ZN34_INTERNAL_8788587e_4_k_cu_2c81342a6thrust24THRUST_300001_SM_1000_NS12placeholders2_3E,(_ZN34_INTERNAL_8788587e_4_k_cu_2c81342a4cuda3std3__45__cpo6cbeginE - _ZN34_INTERNAL_8788587e_4_k_cu_2c81342a6thrust24THRUST_300001_SM_1000_NS12placeholders2_3E)
_ZN34_INTERNAL_8788587e_4_k_cu_2c81342a6thrust24THRUST_300001_SM_1000_NS12placeholders2_3E:
	.zero		1
	.type		_ZN34_INTERNAL_8788587e_4_k_cu_2c81342a4cuda3std3__45__cpo6cbeginE,@object
	.size		_ZN34_INTERNAL_8788587e_4_k_cu_2c81342a4cuda3std3__45__cpo6cbeginE,(_ZN34_INTERNAL_8788587e_4_k_cu_2c81342a4cuda3std6ranges3__45__cpo6cbeginE - _ZN34_INTERNAL_8788587e_4_k_cu_2c81342a4cuda3std3__45__cpo6cbeginE)
_ZN34_INTERNAL_8788587e_4_k_cu_2c81342a4cuda3std3__45__cpo6cbeginE:
	.zero		1
	.type		_ZN34_INTERNAL_8788587e_4_k_cu_2c81342a4cuda3std6ranges3__45__cpo6cbeginE,@object
	.size		_ZN34_INTERNAL_8788587e_4_k_cu_2c81342a4cuda3std6ranges3__45__cpo6cbeginE,(_ZN34_INTERNAL_8788587e_4_k_cu_2c81342a6thrust24THRUST_300001_SM_1000_NS12placeholders2_7E - _ZN34_INTERNAL_8788587e_4_k_cu_2c81342a4cuda3std6ranges3__45__cpo6cbeginE)
_ZN34_INTERNAL_8788587e_4_k_cu_2c81342a4cuda3std6ranges3__45__cpo6cbeginE:
	.zero		1
	.type		_ZN34_INTERNAL_8788587e_4_k_cu_2c81342a6thrust24THRUST_300001_SM_1000_NS12placeholders2_7E,@object
	.size		_ZN34_INTERNAL_8788587e_4_k_cu_2c81342a6thrust24THRUST_300001_SM_1000_NS12placeholders2_7E,(_ZN34_INTERNAL_8788587e_4_k_cu_2c81342a4cuda3std3__45__cpo7crbeginE - _ZN34_INTERNAL_8788587e_4_k_cu_2c81342a6thrust24THRUST_300001_SM_1000_NS12placeholders2_7E)
_ZN34_INTERNAL_8788587e_4_k_cu_2c81342a6thrust24THRUST_300001_SM_1000_NS12placeholders2_7E:
	.zero		1
	.type		_ZN34_INTERNAL_8788587e_4_k_cu_2c81342a4cuda3std3__45__cpo7crbeginE,@object
	.size		_ZN34_INTERNAL_8788587e_4_k_cu_2c81342a4cuda3std3__45__cpo7crbeginE,(_ZN34_INTERNAL_8788587e_4_k_cu_2c81342a4cuda3std6ranges3__45__cpo4nextE - _ZN34_INTERNAL_8788587e_4_k_cu_2c81342a4cuda3std3__45__cpo7crbeginE)
_ZN34_INTERNAL_8788587e_4_k_cu_2c81342a4cuda3std3__45__cpo7crbeginE:
	.zero		1
	.type		_ZN34_INTERNAL_8788587e_4_k_cu_2c81342a4cuda3std6ranges3__45__cpo4nextE,@object
	.size		_ZN34_INTERNAL_8788587e_4_k_cu_2c81342a4cuda3std6ranges3__45__cpo4nextE,(_ZN34_INTERNAL_8788587e_4_k_cu_2c81342a4cuda3std6ranges3__45__cpo4swapE - _ZN34_INTERNAL_8788587e_4_k_cu_2c81342a4cuda3std6ranges3__45__cpo4nextE)
_ZN34_INTERNAL_8788587e_4_k_cu_2c81342a4cuda3std6ranges3__45__cpo4nextE:
	.zero		1
	.type		_ZN34_INTERNAL_8788587e_4_k_cu_2c81342a4cuda3std6ranges3__45__cpo4swapE,@object
	.size		_ZN34_INTERNAL_8788587e_4_k_cu_2c81342a4cuda3std6ranges3__45__cpo4swapE,(_ZN34_INTERNAL_8788587e_4_k_cu_2c81342a6thrust24THRUST_300001_SM_1000_NS8cuda_cub10par_nosyncE - _ZN34_INTERNAL_8788587e_4_k_cu_2c81342a4cuda3std6ranges3__45__cpo4swapE)
_ZN34_INTERNAL_8788587e_4_k_cu_2c81342a4cuda3std6ranges3__45__cpo4swapE:
	.zero		1
	.type		_ZN34_INTERNAL_8788587e_4_k_cu_2c81342a6thrust24THRUST_300001_SM_1000_NS8cuda_cub10par_nosyncE,@object
	.size		_ZN34_INTERNAL_8788587e_4_k_cu_2c81342a6thrust24THRUST_300001_SM_1000_NS8cuda_cub10par_nosyncE,(_ZN34_INTERNAL_8788587e_4_k_cu_2c81342a6thrust24THRUST_300001_SM_1000_NS12placeholders2_9E - _ZN34_INTERNAL_8788587e_4_k_cu_2c81342a6thrust24THRUST_300001_SM_1000_NS8cuda_cub10par_nosyncE)
_ZN34_INTERNAL_8788587e_4_k_cu_2c81342a6thrust24THRUST_300001_SM_1000_NS8cuda_cub10par_nosyncE:
	.zero		1
	.type		_ZN34_INTERNAL_8788587e_4_k_cu_2c81342a6thrust24THRUST_300001_SM_1000_NS12placeholders2_9E,@object
	.size		_ZN34_INTERNAL_8788587e_4_k_cu_2c81342a6thrust24THRUST_300001_SM_1000_NS12placeholders2_9E,(_ZN34_INTERNAL_8788587e_4_k_cu_2c81342a4cuda3std3__436_GLOBAL__N__8788587e_4_k_cu_2c81342a6ignoreE - _ZN34_INTERNAL_8788587e_4_k_cu_2c81342a6thrust24THRUST_300001_SM_1000_NS12placeholders2_9E)
_ZN34_INTERNAL_8788587e_4_k_cu_2c81342a6thrust24THRUST_300001_SM_1000_NS12placeholders2_9E:
	.zero		1
	.type		_ZN34_INTERNAL_8788587e_4_k_cu_2c81342a4cuda3std3__436_GLOBAL__N__8788587e_4_k_cu_2c81342a6ignoreE,@object
	.size		_ZN34_INTERNAL_8788587e_4_k_cu_2c81342a4cuda3std3__436_GLOBAL__N__8788587e_4_k_cu_2c81342a6ignoreE,(_ZN34_INTERNAL_8788587e_4_k_cu_2c81342a4cuda3std6ranges3__45__cpo4dataE - _ZN34_INTERNAL_8788587e_4_k_cu_2c81342a4cuda3std3__436_GLOBAL__N__8788587e_4_k_cu_2c81342a6ignoreE)
_ZN34_INTERNAL_8788587e_4_k_cu_2c81342a4cuda3std3__436_GLOBAL__N__8788587e_4_k_cu_2c81342a6ignoreE:
	.zero		1
	.type		_ZN34_INTERNAL_8788587e_4_k_cu_2c81342a4cuda3std6ranges3__45__cpo4dataE,@object
	.size		_ZN34_INTERNAL_8788587e_4_k_cu_2c81342a4cuda3std6ranges3__45__cpo4dataE,(_ZN34_INTERNAL_8788587e_4_k_cu_2c81342a6thrust24THRUST_300001_SM_1000_NS12placeholders2_1E - _ZN34_INTERNAL_8788587e_4_k_cu_2c81342a4cuda3std6ranges3__45__cpo4dataE)
_ZN34_INTERNAL_8788587e_4_k_cu_2c81342a4cuda3std6ranges3__45__cpo4dataE:
	.zero		1
	.type		_ZN34_INTERNAL_8788587e_4_k_cu_2c81342a6thrust24THRUST_300001_SM_1000_NS12placeholders2_1E,@object
	.size		_ZN34_INTERNAL_8788587e_4_k_cu_2c81342a6thrust24THRUST_300001_SM_1000_NS12placeholders2_1E,(_ZN34_INTERNAL_8788587e_4_k_cu_2c81342a4cuda3std3__45__cpo5beginE - _ZN34_INTERNAL_8788587e_4_k_cu_2c81342a6thrust24THRUST_300001_SM_1000_NS12placeholders2_1E)
_ZN34_INTERNAL_8788587e_4_k_cu_2c81342a6thrust24THRUST_300001_SM_1000_NS12placeholders2_1E:
	.zero		1
	.type		_ZN34_INTERNAL_8788587e_4_k_cu_2c81342a4cuda3std3__45__cpo5beginE,@object
	.size		_ZN34_INTERNAL_8788587e_4_k_cu_2c81342a4cuda3std3__45__cpo5beginE,(_ZN34_INTERNAL_8788587e_4_k_cu_2c81342a4cuda3std6ranges3__45__cpo5beginE - _ZN34_INTERNAL_8788587e_4_k_cu_2c81342a4cuda3std3__45__cpo5beginE)
_ZN34_INTERNAL_8788587e_4_k_cu_2c81342a4cuda3std3__45__cpo5beginE:
	.zero		1
	.type		_ZN34_INTERNAL_8788587e_4_k_cu_2c81342a4cuda3std6ranges3__45__cpo5beginE,@object
	.size		_ZN34_INTERNAL_8788587e_4_k_cu_2c81342a4cuda3std6ranges3__45__cpo5beginE,(_ZN34_INTERNAL_8788587e_4_k_cu_2c81342a6thrust24THRUST_300001_SM_1000_NS12placeholders2_5E - _ZN34_INTERNAL_8788587e_4_k_cu_2c81342a4cuda3std6ranges3__45__cpo5beginE)
_ZN34_INTERNAL_8788587e_4_k_cu_2c81342a4cuda3std6ranges3__45__cpo5beginE:
	.zero		1
	.type		_ZN34_INTERNAL_8788587e_4_k_cu_2c81342a6thrust24THRUST_300001_SM_1000_NS12placeholders2_5E,@object
	.size		_ZN34_INTERNAL_8788587e_4_k_cu_2c81342a6thrust24THRUST_300001_SM_1000_NS12placeholders2_5E,(_ZN34_INTERNAL_8788587e_4_k_cu_2c81342a4cuda3std3__45__cpo6rbeginE - _ZN34_INTERNAL_8788587e_4_k_cu_2c81342a6thrust24THRUST_300001_SM_1000_NS12placeholders2_5E)
_ZN34_INTERNAL_8788587e_4_k_cu_2c81342a6thrust24THRUST_300001_SM_1000_NS12placeholders2_5E:
	.zero		1
	.type		_ZN34_INTERNAL_8788587e_4_k_cu_2c81342a4cuda3std3__45__cpo6rbeginE,@object
	.size		_ZN34_INTERNAL_8788587e_4_k_cu_2c81342a4cuda3std3__45__cpo6rbeginE,(_ZN34_INTERNAL_8788587e_4_k_cu_2c81342a4cuda3std6ranges3__45__cpo7advanceE - _ZN34_INTERNAL_8788587e_4_k_cu_2c81342a4cuda3std3__45__cpo6rbeginE)
_ZN34_INTERNAL_8788587e_4_k_cu_2c81342a4cuda3std3__45__cpo6rbeginE:
	.zero		1
	.type		_ZN34_INTERNAL_8788587e_4_k_cu_2c81342a4cuda3std6ranges3__45__cpo7advanceE,@object
	.size		_ZN34_INTERNAL_8788587e_4_k_cu_2c81342a4cuda3std6ranges3__45__cpo7advanceE,(_ZN34_INTERNAL_8788587e_4_k_cu_2c81342a4cuda3std3__47nulloptE - _ZN34_INTERNAL_8788587e_4_k_cu_2c81342a4cuda3std6ranges3__45__cpo7advanceE)
_ZN34_INTERNAL_8788587e_4_k_cu_2c81342a4cuda3std6ranges3__45__cpo7advanceE:
	.zero		1
	.type		_ZN34_INTERNAL_8788587e_4_k_cu_2c81342a4cuda3std3__47nulloptE,@object
	.size		_ZN34_INTERNAL_8788587e_4_k_cu_2c81342a4cuda3std3__47nulloptE,(_ZN34_INTERNAL_8788587e_4_k_cu_2c81342a4cuda3std6ranges3__45__cpo8distanceE - _ZN34_INTERNAL_8788587e_4_k_cu_2c81342a4cuda3std3__47nulloptE)
_ZN34_INTERNAL_8788587e_4_k_cu_2c81342a4cuda3std3__47nulloptE:
	.zero		1
	.type		_ZN34_INTERNAL_8788587e_4_k_cu_2c81342a4cuda3std6ranges3__45__cpo8distanceE,@object
	.size		_ZN34_INTERNAL_8788587e_4_k_cu_2c81342a4cuda3std6ranges3__45__cpo8distanceE,(_ZN34_INTERNAL_8788587e_4_k_cu_2c81342a6thrust24THRUST_300001_SM_1000_NS12placeholders3_10E - _ZN34_INTERNAL_8788587e_4_k_cu_2c81342a4cuda3std6ranges3__45__cpo8distanceE)
_ZN34_INTERNAL_8788587e_4_k_cu_2c81342a4cuda3std6ranges3__45__cpo8distanceE:
	.zero		1
	.type		_ZN34_INTERNAL_8788587e_4_k_cu_2c81342a6thrust24THRUST_300001_SM_1000_NS12placeholders3_10E,@object
	.size		_ZN34_INTERNAL_8788587e_4_k_cu_2c81342a6thrust24THRUST_300001_SM_1000_NS12placeholders3_10E,(_ZN34_INTERNAL_8788587e_4_k_cu_2c81342a4cuda3std3__419piecewise_constructE - _ZN34_INTERNAL_8788587e_4_k_cu_2c81342a6thrust24THRUST_300001_SM_1000_NS12placeholders3_10E)
_ZN34_INTERNAL_8788587e_4_k_cu_2c81342a6thrust24THRUST_300001_SM_1000_NS12placeholders3_10E:
	.zero		1
	.type		_ZN34_INTERNAL_8788587e_4_k_cu_2c81342a4cuda3std3__419piecewise_constructE,@object
	.size		_ZN34_INTERNAL_8788587e_4_k_cu_2c81342a4cuda3std3__419piecewise_constructE,(_ZN34_INTERNAL_8788587e_4_k_cu_2c81342a4cuda3std6ranges3__45__cpo5cdataE - _ZN34_INTERNAL_8788587e_4_k_cu_2c81342a4cuda3std3__419piecewise_constructE)
_ZN34_INTERNAL_8788587e_4_k_cu_2c81342a4cuda3std3__419piecewise_constructE:
	.zero		1
	.type		_ZN34_INTERNAL_8788587e_4_k_cu_2c81342a4cuda3std6ranges3__45__cpo5cdataE,@object
	.size		_ZN34_INTERNAL_8788587e_4_k_cu_2c81342a4cuda3std6ranges3__45__cpo5cdataE,(_ZN34_INTERNAL_8788587e_4_k_cu_2c81342a6thrust24THRUST_300001_SM_1000_NS12placeholders2_2E - _ZN34_INTERNAL_8788587e_4_k_cu_2c81342a4cuda3std6ranges3__45__cpo5cdataE)
_ZN34_INTERNAL_8788587e_4_k_cu_2c81342a4cuda3std6ranges3__45__cpo5cdataE:
	.zero		1
	.type		_ZN34_INTERNAL_8788587e_4_k_cu_2c81342a6thrust24THRUST_300001_SM_1000_NS12placeholders2_2E,@object
	.size		_ZN34_INTERNAL_8788587e_4_k_cu_2c81342a6thrust24THRUST_300001_SM_1000_NS12placeholders2_2E,(_ZN34_INTERNAL_8788587e_4_k_cu_2c81342a4cuda3std3__45__cpo3endE - _ZN34_INTERNAL_8788587e_4_k_cu_2c81342a6thrust24THRUST_300001_SM_1000_NS12placeholders2_2E)
_ZN34_INTERNAL_8788587e_4_k_cu_2c81342a6thrust24THRUST_300001_SM_1000_NS12placeholders2_2E:
	.zero		1
	.type		_ZN34_INTERNAL_8788587e_4_k_cu_2c81342a4cuda3std3__45__cpo3endE,@object
	.size		_ZN34_INTERNAL_8788587e_4_k_cu_2c81342a4cuda3std3__45__cpo3endE,(_ZN34_INTERNAL_8788587e_4_k_cu_2c81342a4cuda3std6ranges3__45__cpo3endE - _ZN34_INTERNAL_8788587e_4_k_cu_2c81342a4cuda3std3__45__cpo3endE)
_ZN34_INTERNAL_8788587e_4_k_cu_2c81342a4cuda3std3__45__cpo3endE:
	.zero		1
	.type		_ZN34_INTERNAL_8788587e_4_k_cu_2c81342a4cuda3std6ranges3__45__cpo3endE,@object
	.size		_ZN34_INTERNAL_8788587e_4_k_cu_2c81342a4cuda3std6ranges3__45__cpo3endE,(_ZN34_INTERNAL_8788587e_4_k_cu_2c81342a6thrust24THRUST_300001_SM_1000_NS12placeholders2_6E - _ZN34_INTERNAL_8788587e_4_k_cu_2c81342a4cuda3std6ranges3__45__cpo3endE)
_ZN34_INTERNAL_8788587e_4_k_cu_2c81342a4cuda3std6ranges3__45__cpo3endE:
	.zero		1
	.type		_ZN34_INTERNAL_8788587e_4_k_cu_2c81342a6thrust24THRUST_300001_SM_1000_NS12placeholders2_6E,@object
	.size		_ZN34_INTERNAL_8788587e_4_k_cu_2c81342a6thrust24THRUST_300001_SM_1000_NS12placeholders2_6E,(_ZN34_INTERNAL_8788587e_4_k_cu_2c81342a4cuda3std3__45__cpo4rendE - _ZN34_INTERNAL_8788587e_4_k_cu_2c81342a6thrust24THRUST_300001_SM_1000_NS12placeholders2_6E)
_ZN34_INTERNAL_8788587e_4_k_cu_2c81342a6thrust24THRUST_300001_SM_1000_NS12placeholders2_6E:
	.zero		1
	.type		_ZN34_INTERNAL_8788587e_4_k_cu_2c81342a4cuda3std3__45__cpo4rendE,@object
	.size		_ZN34_INTERNAL_8788587e_4_k_cu_2c81342a4cuda3std3__45__cpo4rendE,(_ZN34_INTERNAL_8788587e_4_k_cu_2c81342a4cuda3std6ranges3__45__cpo9iter_swapE - _ZN34_INTERNAL_8788587e_4_k_cu_2c81342a4cuda3std3__45__cpo4rendE)
_ZN34_INTERNAL_8788587e_4_k_cu_2c81342a4cuda3std3__45__cpo4rendE:
	.zero		1
	.type		_ZN34_INTERNAL_8788587e_4_k_cu_2c81342a4cuda3std6ranges3__45__cpo9iter_swapE,@object
	.size		_ZN34_INTERNAL_8788587e_4_k_cu_2c81342a4cuda3std6ranges3__45__cpo9iter_swapE,(_ZN34_INTERNAL_8788587e_4_k_cu_2c81342a4cuda3std3__48unexpectE - _ZN34_INTERNAL_8788587e_4_k_cu_2c81342a4cuda3std6ranges3__45__cpo9iter_swapE)
_ZN34_INTERNAL_8788587e_4_k_cu_2c81342a4cuda3std6ranges3__45__cpo9iter_swapE:
	.zero		1
	.type		_ZN34_INTERNAL_8788587e_4_k_cu_2c81342a4cuda3std3__48unexpectE,@object
	.size		_ZN34_INTERNAL_8788587e_4_k_cu_2c81342a4cuda3std3__48unexpectE,(_ZN34_INTERNAL_8788587e_4_k_cu_2c81342a6thrust24THRUST_300001_SM_1000_NS8cuda_cub3parE - _ZN34_INTERNAL_8788587e_4_k_cu_2c81342a4cuda3std3__48unexpectE)
_ZN34_INTERNAL_8788587e_4_k_cu_2c81342a4cuda3std3__48unexpectE:
	.zero		1
	.type		_ZN34_INTERNAL_8788587e_4_k_cu_2c81342a6thrust24THRUST_300001_SM_1000_NS8cuda_cub3parE,@object
	.size		_ZN34_INTERNAL_8788587e_4_k_cu_2c81342a6thrust24THRUST_300001_SM_1000_NS8cuda_cub3parE,(_ZN34_INTERNAL_8788587e_4_k_cu_2c81342a6thrust24THRUST_300001_SM_1000_NS12placeholders2_4E - _ZN34_INTERNAL_8788587e_4_k_cu_2c81342a6thrust24THRUST_300001_SM_1000_NS8cuda_cub3parE)
_ZN34_INTERNAL_8788587e_4_k_cu_2c81342a6thrust24THRUST_300001_SM_1000_NS8cuda_cub3parE:
	.zero		1
	.type		_ZN34_INTERNAL_8788587e_4_k_cu_2c81342a6thrust24THRUST_300001_SM_1000_NS12placeholders2_4E,@object
	.size		_ZN34_INTERNAL_8788587e_4_k_cu_2c81342a6thrust24THRUST_300001_SM_1000_NS12placeholders2_4E,(_ZN34_INTERNAL_8788587e_4_k_cu_2c81342a4cuda3std3__45__cpo4cendE - _ZN34_INTERNAL_8788587e_4_k_cu_2c81342a6thrust24THRUST_300001_SM_1000_NS12placeholders2_4E)
_ZN34_INTERNAL_8788587e_4_k_cu_2c81342a6thrust24THRUST_300001_SM_1000_NS12placeholders2_4E:
	.zero		1
	.type		_ZN34_INTERNAL_8788587e_4_k_cu_2c81342a4cuda3std3__45__cpo4cendE,@object
	.size		_ZN34_INTERNAL_8788587e_4_k_cu_2c81342a4cuda3std3__45__cpo4cendE,(_ZN34_INTERNAL_8788587e_4_k_cu_2c81342a4cuda3std6ranges3__45__cpo4cendE - _ZN34_INTERNAL_8788587e_4_k_cu_2c81342a4cuda3std3__45__cpo4cendE)
_ZN34_INTERNAL_8788587e_4_k_cu_2c81342a4cuda3std3__45__cpo4cendE:
	.zero		1
	.type		_ZN34_INTERNAL_8788587e_4_k_cu_2c81342a4cuda3std6ranges3__45__cpo4cendE,@object
	.size		_ZN34_INTERNAL_8788587e_4_k_cu_2c81342a4cuda3std6ranges3__45__cpo4cendE,(_ZN34_INTERNAL_8788587e_4_k_cu_2c81342a4cuda3std3__420unreachable_sentinelE - _ZN34_INTERNAL_8788587e_4_k_cu_2c81342a4cuda3std6ranges3__45__cpo4cendE)
_ZN34_INTERNAL_8788587e_4_k_cu_2c81342a4cuda3std6ranges3__45__cpo4cendE:
	.zero		1
	.type		_ZN34_INTERNAL_8788587e_4_k_cu_2c81342a4cuda3std3__420unreachable_sentinelE,@object
	.size		_ZN34_INTERNAL_8788587e_4_k_cu_2c81342a4cuda3std3__420unreachable_sentinelE,(_ZN34_INTERNAL_8788587e_4_k_cu_2c81342a4cuda3std6ranges3__45__cpo5ssizeE - _ZN34_INTERNAL_8788587e_4_k_cu_2c81342a4cuda3std3__420unreachable_sentinelE)
_ZN34_INTERNAL_8788587e_4_k_cu_2c81342a4cuda3std3__420unreachable_sentinelE:
	.zero		1
	.type		_ZN34_INTERNAL_8788587e_4_k_cu_2c81342a4cuda3std6ranges3__45__cpo5ssizeE,@object
	.size		_ZN34_INTERNAL_8788587e_4_k_cu_2c81342a4cuda3std6ranges3__45__cpo5ssizeE,(_ZN34_INTERNAL_8788587e_4_k_cu_2c81342a6thrust24THRUST_300001_SM_1000_NS12placeholders2_8E - _ZN34_INTERNAL_8788587e_4_k_cu_2c81342a4cuda3std6ranges3__45__cpo5ssizeE)
_ZN34_INTERNAL_8788587e_4_k_cu_2c81342a4cuda3std6ranges3__45__cpo5ssizeE:
	.zero		1
	.type		_ZN34_INTERNAL_8788587e_4_k_cu_2c81342a6thrust24THRUST_300001_SM_1000_NS12placeholders2_8E,@object
	.size		_ZN34_INTERNAL_8788587e_4_k_cu_2c81342a6thrust24THRUST_300001_SM_1000_NS12placeholders2_8E,(_ZN34_INTERNAL_8788587e_4_k_cu_2c81342a4cuda3std3__45__cpo5crendE - _ZN34_INTERNAL_8788587e_4_k_cu_2c81342a6thrust24THRUST_300001_SM_1000_NS12placeholders2_8E)
_ZN34_INTERNAL_8788587e_4_k_cu_2c81342a6thrust24THRUST_300001_SM_1000_NS12placeholders2_8E:
	.zero		1
	.type		_ZN34_INTERNAL_8788587e_4_k_cu_2c81342a4cuda3std3__45__cpo5crendE,@object
	.size		_ZN34_INTERNAL_8788587e_4_k_cu_2c81342a4cuda3std3__45__cpo5crendE,(_ZN34_INTERNAL_8788587e_4_k_cu_2c81342a4cuda3std6ranges3__45__cpo4prevE - _ZN34_INTERNAL_8788587e_4_k_cu_2c81342a4cuda3std3__45__cpo5crendE)
_ZN34_INTERNAL_8788587e_4_k_cu_2c81342a4cuda3std3__45__cpo5crendE:
	.zero		1
	.type		_ZN34_INTERNAL_8788587e_4_k_cu_2c81342a4cuda3std6ranges3__45__cpo4prevE,@object
	.size		_ZN34_INTERNAL_8788587e_4_k_cu_2c81342a4cuda3std6ranges3__45__cpo4prevE,(_ZN34_INTERNAL_8788587e_4_k_cu_2c81342a4cuda3std6ranges3__45__cpo9iter_moveE - _ZN34_INTERNAL_8788587e_4_k_cu_2c81342a4cuda3std6ranges3__45__cpo4prevE)
_ZN34_INTERNAL_8788587e_4_k_cu_2c81342a4cuda3std6ranges3__45__cpo4prevE:
	.zero		1
	.type		_ZN34_INTERNAL_8788587e_4_k_cu_2c81342a4cuda3std6ranges3__45__cpo9iter_moveE,@object
	.size		_ZN34_INTERNAL_8788587e_4_k_cu_2c81342a4cuda3std6ranges3__45__cpo9iter_moveE,(_ZN34_INTERNAL_8788587e_4_k_cu_2c81342a6thrust24THRUST_300001_SM_1000_NS6system6detail10sequential3seqE - _ZN34_INTERNAL_8788587e_4_k_cu_2c81342a4cuda3std6ranges3__45__cpo9iter_moveE)
_ZN34_INTERNAL_8788587e_4_k_cu_2c81342a4cuda3std6ranges3__45__cpo9iter_moveE:
	.zero		1
	.type		_ZN34_INTERNAL_8788587e_4_k_cu_2c81342a6thrust24THRUST_300001_SM_1000_NS6system6detail10sequential3seqE,@object
	.size		_ZN34_INTERNAL_8788587e_4_k_cu_2c81342a6thrust24THRUST_300001_SM_1000_NS6system6detail10sequential3seqE,(.L_40 - _ZN34_INTERNAL_8788587e_4_k_cu_2c81342a6thrust24THRUST_300001_SM_1000_NS6system6detail10sequential3seqE)
_ZN34_INTERNAL_8788587e_4_k_cu_2c81342a6thrust24THRUST_300001_SM_1000_NS6system6detail10sequential3seqE:
	.zero		1
.L_40:


//--------------------- .nv.constant0._ZN3cub18CUB_300001_SM_10006detail8for_each13static_kernelINS2_12policy_hub_t12policy_500_tEmN6thrust24THRUST_300001_SM_1000_NS8cuda_cub20__uninitialized_fill7functorINS7_10device_ptrI17curandStateXORWOWEESC_EEEEvT0_T1_ --------------------------
	.section	.nv.constant0._ZN3cub18CUB_300001_SM_10006detail8for_each13static_kernelINS2_12policy_hub_t12policy_500_tEmN6thrust24THRUST_300001_SM_1000_NS8cuda_cub20__uninitialized_fill7functorINS7_10device_ptrI17curandStateXORWOWEESC_EEEEvT0_T1_,"a",@progbits
	.sectionflags	@""
	.align	4
.nv.constant0._ZN3cub18CUB_300001_SM_10006detail8for_each13static_kernelINS2_12policy_hub_t12policy_500_tEmN6thrust24THRUST_300001_SM_1000_NS8cuda_cub20__uninitialized_fill7functorINS7_10device_ptrI17curandStateXORWOWEESC_EEEEvT0_T1_:
	.zero		960


//--------------------- .nv.constant0._ZN3cub18CUB_300001_SM_10006detail8for_each13static_kernelINS2_12policy_hub_t12policy_500_tEmN6thrust24THRUST_300001_SM_1000_NS8cuda_cub20__uninitialized_fill7functorINS7_10device_ptrIdEEdEEEEvT0_T1_ --------------------------
	.section	.nv.constant0._ZN3cub18CUB_300001_SM_10006detail8for_each13static_kernelINS2_12policy_hub_t12policy_500_tEmN6thrust24THRUST_300001_SM_1000_NS8cuda_cub20__uninitialized_fill7functorINS7_10device_ptrIdEEdEEEEvT0_T1_,"a",@progbits
	.sectionflags	@""
	.align	4
.nv.constant0._ZN3cub18CUB_300001_SM_10006detail8for_each13static_kernelINS2_12policy_hub_t12policy_500_tEmN6thrust24THRUST_300001_SM_1000_NS8cuda_cub20__uninitialized_fill7functorINS7_10device_ptrIdEEdEEEEvT0_T1_:
	.zero		920


//--------------------- .nv.constant0._ZN3cub18CUB_300001_SM_10006detail11EmptyKernelIvEEvv --------------------------
	.section	.nv.constant0._ZN3cub18CUB_300001_SM_10006detail11EmptyKernelIvEEvv,"a",@progbits
	.sectionflags	@""
	.align	4
.nv.constant0._ZN3cub18CUB_300001_SM_10006detail11EmptyKernelIvEEvv:
	.zero		896


//--------------------- .nv.constant0._Z11kernelCountPiPdii --------------------------
	.section	.nv.constant0._Z11kernelCountPiPdii,"a",@progbits
	.sectionflags	@""
	.align	4
.nv.constant0._Z11kernelCountPiPdii:
	.zero		920


//--------------------- .nv.constant0._Z13computeRandomP17curandStateXORWOWPdi --------------------------
	.section	.nv.constant0._Z13computeRandomP17curandStateXORWOWPdi,"a",@progbits
	.sectionflags	@""
	.align	4
.nv.constant0._Z13computeRandomP17curandStateXORWOWPdi:
	.zero		916


//--------------------- .nv.constant0._Z8initRandyP17curandStateXORWOWi --------------------------
	.section	.nv.constant0._Z8initRandyP17curandStateXORWOWi,"a",@progbits
	.sectionflags	@""
	.align	4
.nv.constant0._Z8initRandyP17curandStateXORWOWi:
	.zero		916


//--------------------- SYMBOLS --------------------------

	.type		.nv.reservedSmem.offset0,@object
	.size		.nv.reservedSmem.offset0,0x4
